	.headerflags	@"EF_CUDA_TEXMODE_UNIFIED EF_CUDA_64BIT_ADDRESS EF_CUDA_SM86 EF_CUDA_VIRTUAL_SM(EF_CUDA_SM86)"
	.elftype	@"ET_EXEC"


//--------------------- .nv.info                  --------------------------
	.section	.nv.info,"",@"SHT_CUDA_INFO"
	.align	4


	//----- nvinfo : EIATTR_REGCOUNT
	.align		4
        /*0000*/ 	.byte	0x04, 0x2f
        /*0002*/ 	.short	(.L_1 - .L_0)
	.align		4
.L_0:
        /*0004*/ 	.word	index@(triton_poi_fused__softmax_add_4)
        /*0008*/ 	.word	0x00000030


	//----- nvinfo : EIATTR_FRAME_SIZE
	.align		4
.L_1:
        /*000c*/ 	.byte	0x04, 0x11
        /*000e*/ 	.short	(.L_3 - .L_2)
	.align		4
.L_2:
        /*0010*/ 	.word	index@(triton_poi_fused__softmax_add_4)
        /*0014*/ 	.word	0x00000000


	//----- nvinfo : EIATTR_MIN_STACK_SIZE
	.align		4
.L_3:
        /*0018*/ 	.byte	0x04, 0x12
        /*001a*/ 	.short	(.L_5 - .L_4)
	.align		4
.L_4:
        /*001c*/ 	.word	index@(triton_poi_fused__softmax_add_4)
        /*0020*/ 	.word	0x00000000
.L_5:


//--------------------- .nv.info.triton_poi_fused__softmax_add_4 --------------------------
	.section	.nv.info.triton_poi_fused__softmax_add_4,"",@"SHT_CUDA_INFO"
	.sectionflags	@""
	.align	4


	//----- nvinfo : EIATTR_CUDA_API_VERSION
	.align		4
        /*0000*/ 	.byte	0x04, 0x37
        /*0002*/ 	.short	(.L_7 - .L_6)
.L_6:
        /*0004*/ 	.word	0x00000080


	//----- nvinfo : EIATTR_SW2861232_WAR
	.align		4
.L_7:
        /*0008*/ 	.byte	0x01, 0x35
	.zero		2


	//----- nvinfo : EIATTR_PARAM_CBANK
	.align		4
        /*000c*/ 	.byte	0x04, 0x0a
        /*000e*/ 	.short	(.L_9 - .L_8)
	.align		4
.L_8:
        /*0010*/ 	.word	index@(.nv.constant0.triton_poi_fused__softmax_add_4)
        /*0014*/ 	.short	0x0160
        /*0016*/ 	.short	0x0038


	//----- nvinfo : EIATTR_CBANK_PARAM_SIZE
	.align		4
.L_9:
        /*0018*/ 	.byte	0x03, 0x19
        /*001a*/ 	.short	0x0038


	//----- nvinfo : EIATTR_KPARAM_INFO
	.align		4
        /*001c*/ 	.byte	0x04, 0x17
        /*001e*/ 	.short	(.L_11 - .L_10)
.L_10:
        /*0020*/ 	.word	0x00000000
        /*0024*/ 	.short	0x0007
        /*0026*/ 	.short	0x0030
        /*0028*/ 	.byte	0x00, 0xf4, 0x21, 0x00


	//----- nvinfo : EIATTR_KPARAM_INFO
	.align		4
.L_11:
        /*002c*/ 	.byte	0x04, 0x17
        /*002e*/ 	.short	(.L_13 - .L_12)
.L_12:
        /*0030*/ 	.word	0x00000000
        /*0034*/ 	.short	0x0006
        /*0036*/ 	.short	0x0028
        /*0038*/ 	.byte	0x00, 0xf0, 0x11, 0x00


	//----- nvinfo : EIATTR_KPARAM_INFO
	.align		4
.L_13:
        /*003c*/ 	.byte	0x04, 0x17
        /*003e*/ 	.short	(.L_15 - .L_14)
.L_14:
        /*0040*/ 	.word	0x00000000
        /*0044*/ 	.short	0x0005
        /*0046*/ 	.short	0x0024
        /*0048*/ 	.byte	0x00, 0xf0, 0x11, 0x00


	//----- nvinfo : EIATTR_KPARAM_INFO
	.align		4
.L_15:
        /*004c*/ 	.byte	0x04, 0x17
        /*004e*/ 	.short	(.L_17 - .L_16)
.L_16:
        /*0050*/ 	.word	0x00000000
        /*0054*/ 	.short	0x0004
        /*0056*/ 	.short	0x0020
        /*0058*/ 	.byte	0x00, 0xf0, 0x11, 0x00


	//----- nvinfo : EIATTR_KPARAM_INFO
	.align		4
.L_17:
        /*005c*/ 	.byte	0x04, 0x17
        /*005e*/ 	.short	(.L_19 - .L_18)
.L_18:
        /*0060*/ 	.word	0x00000000
        /*0064*/ 	.short	0x0003
        /*0066*/ 	.short	0x0018
        /*0068*/ 	.byte	0x00, 0xf4, 0x21, 0x00


	//----- nvinfo : EIATTR_KPARAM_INFO
	.align		4
.L_19:
        /*006c*/ 	.byte	0x04, 0x17
        /*006e*/ 	.short	(.L_21 - .L_20)
.L_20:
        /*0070*/ 	.word	0x00000000
        /*0074*/ 	.short	0x0002
        /*0076*/ 	.short	0x0010
        /*0078*/ 	.byte	0x00, 0xf4, 0x21, 0x00


	//----- nvinfo : EIATTR_KPARAM_INFO
	.align		4
.L_21:
        /*007c*/ 	.byte	0x04, 0x17
        /*007e*/ 	.short	(.L_23 - .L_22)
.L_22:
        /*0080*/ 	.word	0x00000000
        /*0084*/ 	.short	0x0001
        /*0086*/ 	.short	0x0008
        /*0088*/ 	.byte	0x00, 0xf4, 0x21, 0x00


	//----- nvinfo : EIATTR_KPARAM_INFO
	.align		4
.L_23:
        /*008c*/ 	.byte	0x04, 0x17
        /*008e*/ 	.short	(.L_25 - .L_24)
.L_24:
        /*0090*/ 	.word	0x00000000
        /*0094*/ 	.short	0x0000
        /*0096*/ 	.short	0x0000
        /*0098*/ 	.byte	0x00, 0xf4, 0x21, 0x00


	//----- nvinfo : EIATTR_MAXREG_COUNT
	.align		4
.L_25:
        /*009c*/ 	.byte	0x03, 0x1b
        /*009e*/ 	.short	0x00ff


	//----- nvinfo : EIATTR_EXIT_INSTR_OFFSETS
	.align		4
        /*00a0*/ 	.byte	0x04, 0x1c
        /*00a2*/ 	.short	(.L_27 - .L_26)


	//   ....[0]....
.L_26:
        /*00a4*/ 	.word	0x00001fa0


	//   ....[1]....
        /*00a8*/ 	.word	0x00001fd0


	//----- nvinfo : EIATTR_CTAIDZ_USED
	.align		4
.L_27:
        /*00ac*/ 	.byte	0x01, 0x04
	.zero		2


	//----- nvinfo : EIATTR_REQNTID
	.align		4
        /*00b0*/ 	.byte	0x04, 0x10
        /*00b2*/ 	.short	(.L_29 - .L_28)
.L_28:
        /*00b4*/ 	.word	0x00000100
        /*00b8*/ 	.word	0x00000001
        /*00bc*/ 	.word	0x00000001
.L_29:


//--------------------- .nv.callgraph             --------------------------
	.section	.nv.callgraph,"",@"SHT_CUDA_CALLGRAPH"
	.align	4
	.sectionentsize	8
	.align		4
        /*0000*/ 	.word	0x00000000
	.align		4
        /*0004*/ 	.word	0xffffffff
	.align		4
        /*0008*/ 	.word	0x00000000
	.align		4
        /*000c*/ 	.word	0xfffffffe
	.align		4
        /*0010*/ 	.word	0x00000000
	.align		4
        /*0014*/ 	.word	0xfffffffd
	.align		4
        /*0018*/ 	.word	0x00000000
	.align		4
        /*001c*/ 	.word	0xfffffffc


//--------------------- .nv.rel.action            --------------------------
	.section	.nv.rel.action,"",@"SHT_CUDA_RELOCINFO"
	.align	8
	.sectionentsize	8
        /*0000*/ 	.byte	0x73, 0x00, 0x00, 0x00, 0x00, 0x00, 0x00, 0x00, 0x00, 0x00, 0x00, 0x11, 0x25, 0x00, 0x05, 0x36


//--------------------- .nv.constant0.triton_poi_fused__softmax_add_4 --------------------------
	.section	.nv.constant0.triton_poi_fused__softmax_add_4,"a",@progbits
	.sectionflags	@""
	.align	4
.nv.constant0.triton_poi_fused__softmax_add_4:
	.zero		408


//--------------------- .text.triton_poi_fused__softmax_add_4 --------------------------
	.section	.text.triton_poi_fused__softmax_add_4,"ax",@progbits
	.sectionflags	@"SHF_BARRIERS=1"
	.sectioninfo	@"SHI_REGISTERS=48"
	.align	128
        .global         triton_poi_fused__softmax_add_4
        .type           triton_poi_fused__softmax_add_4,@function
        .size           triton_poi_fused__softmax_add_4,(.L_x_1 - triton_poi_fused__softmax_add_4)
        .other          triton_poi_fused__softmax_add_4,@"STO_CUDA_ENTRY STV_DEFAULT"
triton_poi_fused__softmax_add_4:
.text.triton_poi_fused__softmax_add_4:
[----:B------:R-:W-:Y:S02]  /*0000*/  MOV R1, c[0x0][0x28] ;  /* 0x00000a0000017a02 */ /* 0x000fe40000000f00 */
[----:B------:R-:W0:Y:S01]  /*0010*/  S2R R27, SR_TID.X ;  /* 0x00000000001b7919 */ /* 0x000e220000002100 */
[----:B------:R-:W1:Y:S01]  /*0020*/  S2UR UR4, SR_CTAID.Z ;  /* 0x00000000000479c3 */ /* 0x000e620000002700 */
[----:B------:R-:W-:Y:S01]  /*0030*/  MOV R31, 0x4 ;  /* 0x00000004001f7802 */ /* 0x000fe20000000f00 */
[----:B------:R-:W-:Y:S01]  /*0040*/  CS2R R16, SRZ ;  /* 0x0000000000107805 */ /* 0x000fe2000001ff00 */
[----:B------:R-:W2:Y:S01]  /*0050*/  S2R R30, SR_CTAID.X ;  /* 0x00000000001e7919 */ /* 0x000ea20000002500 */
[----:B------:R-:W-:Y:S01]  /*0060*/  CS2R R18, SRZ ;  /* 0x0000000000127805 */ /* 0x000fe2000001ff00 */
[----:B------:R-:W-:Y:S02]  /*0070*/  CS2R R10, SRZ ;  /* 0x00000000000a7805 */ /* 0x000fe4000001ff00 */
[----:B------:R-:W3:Y:S01]  /*0080*/  S2R R28, SR_CTAID.Y ;  /* 0x00000000001c7919 */ /* 0x000ee20000002600 */
[----:B0-----:R-:W-:Y:S01]  /*0090*/  IMAD.SHL.U32 R0, R27, 0x4, RZ ;  /* 0x000000041b007824 */ /* 0x001fe200078e00ff */
[----:B-1----:R-:W-:Y:S01]  /*00a0*/  ISETP.NE.AND P0, PT, RZ, UR4, PT ;  /* 0x00000004ff007c0c */ /* 0x002fe2000bf05270 */
[----:B------:R-:W-:Y:S01]  /*00b0*/  USHF.L.U32 UR4, UR4, 0x3, URZ ;  /* 0x0000000304047899 */ /* 0x000fe2000800063f */
[----:B------:R-:W-:-:S02]  /*00c0*/  SHF.R.U32.HI R29, RZ, 0x4, R27 ;  /* 0x00000004ff1d7819 */ /* 0x000fc4000001161b */
[----:B--2---:R-:W-:Y:S02]  /*00d0*/  SHF.L.U32 R30, R30, 0x6, RZ ;  /* 0x000000061e1e7819 */ /* 0x004fe400000006ff */
[----:B------:R-:W-:Y:S02]  /*00e0*/  LOP3.LUT R3, R0, 0x3c, RZ, 0xc0, !PT ;  /* 0x0000003c00037812 */ /* 0x000fe400078ec0ff */
[C---:B---3--:R-:W-:Y:S01]  /*00f0*/  ISETP.LT.U32.AND P0, PT, R28.reuse, 0x8, !P0 ;  /* 0x000000081c00780c */ /* 0x048fe20004701070 */
[----:B------:R-:W-:Y:S01]  /*0100*/  IMAD.SHL.U32 R28, R28, 0x8, RZ ;  /* 0x000000081c1c7824 */ /* 0x000fe200078e00ff */
[----:B------:R-:W-:Y:S02]  /*0110*/  LOP3.LUT R9, R3, R30, RZ, 0xfc, !PT ;  /* 0x0000001e03097212 */ /* 0x000fe400078efcff */
[----:B------:R-:W-:Y:S02]  /*0120*/  SGXT.U32 R29, R29, 0x3 ;  /* 0x000000031d1d781a */ /* 0x000fe40000000000 */
[----:B------:R-:W-:-:S02]  /*0130*/  ISETP.LT.AND P1, PT, R9, 0x40, P0 ;  /* 0x000000400900780c */ /* 0x000fc40000721270 */
[----:B------:R-:W-:Y:S02]  /*0140*/  SHF.R.U32.HI R7, RZ, 0x7, R27 ;  /* 0x00000007ff077819 */ /* 0x000fe4000001161b */
[----:B------:R-:W-:Y:S02]  /*0150*/  LOP3.LUT R0, R29, UR4, RZ, 0xfc, !PT ;  /* 0x000000041d007c12 */ /* 0x000fe4000f8efcff */
[----:B------:R-:W-:Y:S02]  /*0160*/  SGXT.U32 R7, R7, 0x1 ;  /* 0x000000010707781a */ /* 0x000fe40000000000 */
[----:B------:R-:W-:Y:S02]  /*0170*/  LEA R0, R0, R9, 0xc ;  /* 0x0000000900007211 */ /* 0x000fe400078e60ff */
[----:B------:R-:W-:Y:S01]  /*0180*/  LOP3.LUT R7, R7, R28, RZ, 0xfc, !PT ;  /* 0x0000001c07077212 */ /* 0x000fe200078efcff */
[----:B------:R-:W-:Y:S02]  /*0190*/  CS2R R8, SRZ ;  /* 0x0000000000087805 */ /* 0x000fe4000001ff00 */
[----:B------:R-:W-:Y:S01]  /*01a0*/  @P1 IMAD.MOV.U32 R4, RZ, RZ, 0x0 ;  /* 0x00000000ff041424 */ /* 0x000fe200078e00ff */
[----:B------:R-:W-:Y:S01]  /*01b0*/  @P1 MOV R5, 0x14f00000 ;  /* 0x14f0000000051802 */ /* 0x000fe20000000f00 */
[----:B------:R-:W-:Y:S01]  /*01c0*/  @P1 IMAD.MOV.U32 R2, RZ, RZ, 0x0 ;  /* 0x00000000ff021424 */ /* 0x000fe200078e00ff */
[----:B------:R-:W-:Y:S01]  /*01d0*/  @P1 MOV R3, 0x14f00000 ;  /* 0x14f0000000031802 */ /* 0x000fe20000000f00 */
[----:B------:R-:W0:Y:S01]  /*01e0*/  @P1 R2UR UR8, R4 ;  /* 0x00000000040813c2 */ /* 0x000e2200000e0000 */
[----:B------:R-:W-:Y:S01]  /*01f0*/  IMAD R0, R7, 0x40, R0 ;  /* 0x0000004007007824 */ /* 0x000fe200078e0200 */
[----:B------:R-:W-:Y:S01]  /*0200*/  @P1 MOV R33, 0x14f00000 ;  /* 0x14f0000000211802 */ /* 0x000fe20000000f00 */
[----:B------:R-:W-:-:S02]  /*0210*/  @P1 IMAD.MOV.U32 R32, RZ, RZ, 0x0 ;  /* 0x00000000ff201424 */ /* 0x000fc400078e00ff */
[CC--:B------:R-:W-:Y:S01]  /*0220*/  IMAD.WIDE R12, R0.reuse, R31.reuse, c[0x0][0x160] ;  /* 0x00005800000c7625 */ /* 0x0c0fe200078e021f */
[----:B------:R-:W-:Y:S02]  /*0230*/  IADD3 R14, R0, 0x80, RZ ;  /* 0x00000080000e7810 */ /* 0x000fe40007ffe0ff */
[----:B------:R-:W0:Y:S03]  /*0240*/  @P1 R2UR UR9, R5 ;  /* 0x00000000050913c2 */ /* 0x000e2600000e0000 */
[----:B------:R-:W-:-:S05]  /*0250*/  IMAD.WIDE R14, R14, R31, c[0x0][0x160] ;  /* 0x000058000e0e7625 */ /* 0x000fca00078e021f */
[----:B------:R-:W1:Y:S08]  /*0260*/  @P1 R2UR UR6, R2 ;  /* 0x00000000020613c2 */ /* 0x000e7000000e0000 */
[----:B------:R-:W1:Y:S01]  /*0270*/  @P1 R2UR UR7, R3 ;  /* 0x00000000030713c2 */ /* 0x000e6200000e0000 */
[----:B0-----:R-:W2:Y:S07]  /*0280*/  @P1 LDG.E.EL.128 R16, desc[UR8][R14.64] ;  /* 0x000000080e101981 */ /* 0x001eae200c2e1d00 */
[----:B------:R-:W0:Y:S08]  /*0290*/  @P1 R2UR UR8, R32 ;  /* 0x00000000200813c2 */ /* 0x000e3000000e0000 */
[----:B------:R-:W0:Y:S01]  /*02a0*/  @P1 R2UR UR9, R33 ;  /* 0x00000000210913c2 */ /* 0x000e2200000e0000 */
[----:B-1----:R-:W3:Y:S01]  /*02b0*/  @P1 LDG.E.EL.128 R8, desc[UR6][R12.64] ;  /* 0x000000060c081981 */ /* 0x002ee2200c2e1d00 */
[C---:B------:R-:W-:Y:S01]  /*02c0*/  IADD3 R24, R0.reuse, 0x100, RZ ;  /* 0x0000010000187810 */ /* 0x040fe20007ffe0ff */
[----:B------:R-:W-:Y:S01]  /*02d0*/  CS2R R20, SRZ ;  /* 0x0000000000147805 */ /* 0x000fe2000001ff00 */
[----:B------:R-:W-:Y:S01]  /*02e0*/  CS2R R22, SRZ ;  /* 0x0000000000167805 */ /* 0x000fe2000001ff00 */
[----:B------:R-:W-:-:S02]  /*02f0*/  IADD3 R0, R0, 0x180, RZ ;  /* 0x0000018000007810 */ /* 0x000fc40007ffe0ff */
[-C--:B------:R-:W-:Y:S01]  /*0300*/  IMAD.WIDE R24, R24, R31.reuse, c[0x0][0x160] ;  /* 0x0000580018187625 */ /* 0x080fe200078e021f */
[----:B------:R-:W-:Y:S01]  /*0310*/  CS2R R4, SRZ ;  /* 0x0000000000047805 */ /* 0x000fe2000001ff00 */
[----:B------:R-:W-:Y:S02]  /*0320*/  CS2R R6, SRZ ;  /* 0x0000000000067805 */ /* 0x000fe4000001ff00 */
[----:B------:R-:W-:Y:S01]  /*0330*/  IMAD.WIDE R2, R0, R31, c[0x0][0x160] ;  /* 0x0000580000027625 */ /* 0x000fe200078e021f */
[----:B------:R-:W4:Y:S04]  /*0340*/  @P1 LDG.E.EL.128 R20, desc[UR6][R24.64] ;  /* 0x0000000618141981 */ /* 0x000f28200c2e1d00 */
[----:B0-----:R-:W5:Y:S01]  /*0350*/  @P1 LDG.E.EL.128 R4, desc[UR8][R2.64] ;  /* 0x0000000802041981 */ /* 0x001f62200c2e1d00 */
[----:B------:R-:W-:-:S04]  /*0360*/  SHF.R.U32.HI R37, RZ, 0x4, R27 ;  /* 0x00000004ff257819 */ /* 0x000fc8000001161b */
[----:B------:R-:W-:Y:S01]  /*0370*/  SGXT.U32 R37, R37, 0x4 ;  /* 0x000000042525781a */ /* 0x000fe20000000000 */
[----:B------:R-:W-:-:S03]  /*0380*/  IMAD.SHL.U32 R0, R27, 0x20, RZ ;  /* 0x000000201b007824 */ /* 0x000fc600078e00ff */
[----:B------:R-:W-:Y:S02]  /*0390*/  LOP3.LUT R32, R37, R30, RZ, 0xfc, !PT ;  /* 0x0000001e25207212 */ /* 0x000fe400078efcff */
[----:B------:R-:W-:Y:S02]  /*03a0*/  LOP3.LUT R26, R27, 0x80, RZ, 0xc0, !PT ;  /* 0x000000801b1a7812 */ /* 0x000fe400078ec0ff */
[----:B------:R-:W-:Y:S02]  /*03b0*/  ISETP.LT.AND P2, PT, R32, 0x40, P0 ;  /* 0x000000402000780c */ /* 0x000fe40000741270 */
[----:B------:R-:W-:Y:S02]  /*03c0*/  LOP3.LUT R33, R0, 0x1e0, RZ, 0xc0, !PT ;  /* 0x000001e000217812 */ /* 0x000fe400078ec0ff */
[----:B------:R-:W-:Y:S02]  /*03d0*/  SHF.R.U32.HI R31, RZ, 0x1, R27 ;  /* 0x00000001ff1f7819 */ /* 0x000fe4000001161b */
[----:B------:R-:W-:-:S02]  /*03e0*/  LEA R36, R26, R33, 0x2 ;  /* 0x000000211a247211 */ /* 0x000fc400078e10ff */
[----:B------:R-:W-:Y:S02]  /*03f0*/  SGXT.U32 R31, R31, 0x3 ;  /* 0x000000031f1f781a */ /* 0x000fe40000000000 */
[----:B------:R-:W-:Y:S02]  /*0400*/  LOP3.LUT R29, R29, R36, RZ, 0xfc, !PT ;  /* 0x000000241d1d7212 */ /* 0x000fe400078efcff */
[----:B------:R-:W-:Y:S01]  /*0410*/  SHF.R.U32.HI R38, RZ, 0x1, R36 ;  /* 0x00000001ff267819 */ /* 0x000fe20000011624 */
[----:B------:R-:W-:Y:S01]  /*0420*/  @P2 IMAD.MOV.U32 R34, RZ, RZ, 0x0 ;  /* 0x00000000ff222424 */ /* 0x000fe200078e00ff */
[----:B------:R-:W-:Y:S02]  /*0430*/  LOP3.LUT R28, R31, R28, RZ, 0xfc, !PT ;  /* 0x0000001c1f1c7212 */ /* 0x000fe400078efcff */
[C---:B------:R-:W-:Y:S02]  /*0440*/  IADD3 R39, R36.reuse, 0x8, RZ ;  /* 0x0000000824277810 */ /* 0x040fe40007ffe0ff */
[----:B------:R-:W-:-:S02]  /*0450*/  IADD3 R40, R36, 0x10, RZ ;  /* 0x0000001024287810 */ /* 0x000fc40007ffe0ff */
[C-C-:B------:R-:W-:Y:S02]  /*0460*/  LOP3.LUT R31, R37.reuse, 0x10, R30.reuse, 0xfe, !PT ;  /* 0x00000010251f7812 */ /* 0x140fe400078efe1e */
[C-C-:B------:R-:W-:Y:S02]  /*0470*/  LOP3.LUT R33, R37.reuse, 0x20, R30.reuse, 0xfe, !PT ;  /* 0x0000002025217812 */ /* 0x140fe400078efe1e */
[----:B------:R-:W-:Y:S01]  /*0480*/  LOP3.LUT R30, R37, 0x30, R30, 0xfe, !PT ;  /* 0x00000030251e7812 */ /* 0x000fe200078efe1e */
[----:B------:R-:W-:Y:S01]  /*0490*/  IMAD R37, R29, 0x4, R38 ;  /* 0x000000041d257824 */ /* 0x000fe200078e0226 */
[C---:B------:R-:W-:Y:S02]  /*04a0*/  IADD3 R41, R36.reuse, 0x18, RZ ;  /* 0x0000001824297810 */ /* 0x040fe40007ffe0ff */
[----:B------:R-:W-:Y:S01]  /*04b0*/  IADD3 R43, R36, 0x400, RZ ;  /* 0x00000400242b7810 */ /* 0x000fe20007ffe0ff */
[----:B------:R0:W1:Y:S01]  /*04c0*/  @P2 R2UR UR6, R34 ;  /* 0x00000000220623c2 */ /* 0x00006200000e0000 */
[----:B------:R-:W-:-:S02]  /*04d0*/  @P2 MOV R35, 0x14f00000 ;  /* 0x14f0000000232802 */ /* 0x000fc40000000f00 */
[----:B------:R-:W-:Y:S02]  /*04e0*/  SHF.R.U32.HI R38, RZ, 0x1, R39 ;  /* 0x00000001ff267819 */ /* 0x000fe40000011627 */
[----:B------:R-:W-:Y:S02]  /*04f0*/  SHF.R.U32.HI R40, RZ, 0x1, R40 ;  /* 0x00000001ff287819 */ /* 0x000fe40000011628 */
[----:B------:R-:W-:Y:S02]  /*0500*/  SHF.R.U32.HI R42, RZ, 0x1, R41 ;  /* 0x00000001ff2a7819 */ /* 0x000fe40000011629 */
[----:B0-----:R-:W-:Y:S01]  /*0510*/  SHF.R.U32.HI R34, RZ, 0x1, R43 ;  /* 0x00000001ff227819 */ /* 0x001fe2000001162b */
[----:B------:R0:W1:Y:S01]  /*0520*/  @P2 R2UR UR7, R35 ;  /* 0x00000000230723c2 */ /* 0x00006200000e0000 */
[C---:B------:R-:W-:Y:S02]  /*0530*/  LEA R38, R29.reuse, R38, 0x2 ;  /* 0x000000261d267211 */ /* 0x040fe400078e10ff */
[C---:B------:R-:W-:Y:S01]  /*0540*/  LEA R42, R29.reuse, R42, 0x2 ;  /* 0x0000002a1d2a7211 */ /* 0x040fe200078e10ff */
[----:B------:R-:W-:-:S02]  /*0550*/  IMAD R39, R29, 0x4, R34 ;  /* 0x000000041d277824 */ /* 0x000fc400078e0222 */
[----:B0-----:R-:W-:Y:S01]  /*0560*/  IMAD R35, R29, 0x4, R40 ;  /* 0x000000041d237824 */ /* 0x001fe200078e0228 */
[C---:B------:R-:W-:Y:S02]  /*0570*/  IADD3 R41, R36.reuse, 0x408, RZ ;  /* 0x0000040824297810 */ /* 0x040fe40007ffe0ff */
[C---:B------:R-:W-:Y:S02]  /*0580*/  IADD3 R43, R36.reuse, 0x410, RZ ;  /* 0x00000410242b7810 */ /* 0x040fe40007ffe0ff */
[C---:B------:R-:W-:Y:S02]  /*0590*/  IADD3 R45, R36.reuse, 0x418, RZ ;  /* 0x00000418242d7810 */ /* 0x040fe40007ffe0ff */
[C---:B------:R-:W-:Y:S02]  /*05a0*/  IADD3 R34, R36.reuse, 0x818, RZ ;  /* 0x0000081824227810 */ /* 0x040fe40007ffe0ff */
[C---:B------:R-:W-:Y:S02]  /*05b0*/  IADD3 R40, R36.reuse, 0xc08, RZ ;  /* 0x00000c0824287810 */ /* 0x040fe40007ffe0ff */
[----:B------:R-:W-:-:S02]  /*05c0*/  IADD3 R44, R36, 0xc18, RZ ;  /* 0x00000c18242c7810 */ /* 0x000fc40007ffe0ff */
[----:B------:R-:W-:Y:S02]  /*05d0*/  SHF.R.U32.HI R34, RZ, 0x1, R34 ;  /* 0x00000001ff227819 */ /* 0x000fe40000011622 */
[----:B------:R-:W-:Y:S02]  /*05e0*/  SHF.R.U32.HI R40, RZ, 0x1, R40 ;  /* 0x00000001ff287819 */ /* 0x000fe40000011628 */
[----:B------:R-:W-:Y:S02]  /*05f0*/  SHF.R.U32.HI R44, RZ, 0x1, R44 ;  /* 0x00000001ff2c7819 */ /* 0x000fe4000001162c */
[C---:B------:R-:W-:Y:S02]  /*0600*/  LEA R34, R29.reuse, R34, 0x2 ;  /* 0x000000221d227211 */ /* 0x040fe400078e10ff */
[C---:B------:R-:W-:Y:S02]  /*0610*/  LEA R40, R29.reuse, R40, 0x2 ;  /* 0x000000281d287211 */ /* 0x040fe400078e10ff */
[----:B------:R-:W-:-:S02]  /*0620*/  LEA R44, R29, R44, 0x2 ;  /* 0x0000002c1d2c7211 */ /* 0x000fc400078e10ff */
[----:B------:R-:W-:Y:S02]  /*0630*/  ISETP.LT.AND P3, PT, R31, 0x40, P0 ;  /* 0x000000401f00780c */ /* 0x000fe40000761270 */
[----:B------:R-:W-:Y:S01]  /*0640*/  ISETP.LT.AND P4, PT, R33, 0x40, P0 ;  /* 0x000000402100780c */ /* 0x000fe20000781270 */
[----:B---3--:R0:W-:Y:S04]  /*0650*/  STS [R37], R8 ;  /* 0x0000000825007388 */ /* 0x0081e80000000800 */
[----:B------:R3:W-:Y:S04]  /*0660*/  STS [R38+0x20], R9 ;  /* 0x0000200926007388 */ /* 0x0007e80000000800 */
[----:B------:R1:W-:Y:S01]  /*0670*/  STS [R35+0x40], R10 ;  /* 0x0000400a23007388 */ /* 0x0003e20000000800 */
[----:B0-----:R-:W-:-:S03]  /*0680*/  IADD3 R8, R36, 0x800, RZ ;  /* 0x0000080024087810 */ /* 0x001fc60007ffe0ff */
[----:B------:R0:W-:Y:S01]  /*0690*/  STS [R42+0x60], R11 ;  /* 0x0000600b2a007388 */ /* 0x0001e20000000800 */
[----:B---3--:R-:W-:-:S03]  /*06a0*/  SHF.R.U32.HI R9, RZ, 0x1, R41 ;  /* 0x00000001ff097819 */ /* 0x008fc60000011629 */
[----:B--2---:R2:W-:Y:S01]  /*06b0*/  STS [R39+0x1000], R16 ;  /* 0x0010001027007388 */ /* 0x0045e20000000800 */
[C---:B------:R-:W-:Y:S02]  /*06c0*/  IADD3 R38, R36.reuse, 0xc00, RZ ;  /* 0x00000c0024267810 */ /* 0x040fe40007ffe0ff */
[C---:B-1----:R-:W-:Y:S02]  /*06d0*/  IADD3 R10, R36.reuse, 0x808, RZ ;  /* 0x00000808240a7810 */ /* 0x042fe40007ffe0ff */
[----:B0-----:R-:W-:Y:S02]  /*06e0*/  SHF.R.U32.HI R11, RZ, 0x1, R43 ;  /* 0x00000001ff0b7819 */ /* 0x001fe4000001162b */
[C---:B------:R-:W-:Y:S02]  /*06f0*/  IADD3 R42, R36.reuse, 0xc10, RZ ;  /* 0x00000c10242a7810 */ /* 0x040fe40007ffe0ff */
[----:B--2---:R-:W-:Y:S02]  /*0700*/  IADD3 R16, R36, 0x810, RZ ;  /* 0x0000081024107810 */ /* 0x004fe40007ffe0ff */
[----:B------:R-:W-:-:S02]  /*0710*/  SHF.R.U32.HI R36, RZ, 0x1, R45 ;  /* 0x00000001ff247819 */ /* 0x000fc4000001162d */
[----:B------:R-:W-:Y:S01]  /*0720*/  SHF.R.U32.HI R8, RZ, 0x1, R8 ;  /* 0x00000001ff087819 */ /* 0x000fe20000011608 */
[C---:B------:R-:W-:Y:S01]  /*0730*/  IMAD R11, R29.reuse, 0x4, R11 ;  /* 0x000000041d0b7824 */ /* 0x040fe200078e020b */
[----:B------:R-:W-:Y:S02]  /*0740*/  SHF.R.U32.HI R10, RZ, 0x1, R10 ;  /* 0x00000001ff0a7819 */ /* 0x000fe4000001160a */
[----:B------:R-:W-:Y:S02]  /*0750*/  SHF.R.U32.HI R16, RZ, 0x1, R16 ;  /* 0x00000001ff107819 */ /* 0x000fe40000011610 */
[C---:B------:R-:W-:Y:S01]  /*0760*/  LEA R9, R29.reuse, R9, 0x2 ;  /* 0x000000091d097211 */ /* 0x040fe200078e10ff */
[C---:B------:R-:W-:Y:S01]  /*0770*/  IMAD R37, R29.reuse, 0x4, R8 ;  /* 0x000000041d257824 */ /* 0x040fe200078e0208 */
[----:B------:R-:W-:Y:S02]  /*0780*/  SHF.R.U32.HI R38, RZ, 0x1, R38 ;  /* 0x00000001ff267819 */ /* 0x000fe40000011626 */
[C---:B------:R-:W-:Y:S01]  /*0790*/  LEA R36, R29.reuse, R36, 0x2 ;  /* 0x000000241d247211 */ /* 0x040fe200078e10ff */
[C---:B------:R-:W-:Y:S01]  /*07a0*/  IMAD R39, R29.reuse, 0x4, R16 ;  /* 0x000000041d277824 */ /* 0x040fe200078e0210 */
[----:B------:R-:W-:Y:S01]  /*07b0*/  SHF.R.U32.HI R42, RZ, 0x1, R42 ;  /* 0x00000001ff2a7819 */ /* 0x000fe2000001162a */
[----:B------:R0:W-:Y:S01]  /*07c0*/  STS [R9+0x1020], R17 ;  /* 0x0010201109007388 */ /* 0x0001e20000000800 */
[C---:B------:R-:W-:Y:S01]  /*07d0*/  LEA R10, R29.reuse, R10, 0x2 ;  /* 0x0000000a1d0a7211 */ /* 0x040fe200078e10ff */
[----:B------:R-:W-:-:S02]  /*07e0*/  IMAD R41, R29, 0x4, R38 ;  /* 0x000000041d297824 */ /* 0x000fc400078e0226 */
[----:B------:R-:W-:Y:S01]  /*07f0*/  STS [R11+0x1040], R18 ;  /* 0x001040120b007388 */ /* 0x000fe20000000800 */
[----:B------:R-:W-:-:S03]  /*0800*/  IMAD R43, R29, 0x4, R42 ;  /* 0x000000041d2b7824 */ /* 0x000fc600078e022a */
[----:B------:R-:W-:Y:S04]  /*0810*/  STS [R36+0x1060], R19 ;  /* 0x0010601324007388 */ /* 0x000fe80000000800 */
[----:B----4-:R-:W-:Y:S01]  /*0820*/  STS [R37+0x2000], R20 ;  /* 0x0020001425007388 */ /* 0x010fe20000000800 */
[----:B------:R-:W-:-:S03]  /*0830*/  LOP3.LUT R29, R27, 0x1, RZ, 0xc0, !PT ;  /* 0x000000011b1d7812 */ /* 0x000fc600078ec0ff */
[----:B------:R1:W-:Y:S04]  /*0840*/  STS [R10+0x2020], R21 ;  /* 0x002020150a007388 */ /* 0x0003e80000000800 */
[----:B------:R2:W-:Y:S04]  /*0850*/  STS [R39+0x2040], R22 ;  /* 0x0020401627007388 */ /* 0x0005e80000000800 */
[----:B------:R3:W-:Y:S04]  /*0860*/  STS [R34+0x2060], R23 ;  /* 0x0020601722007388 */ /* 0x0007e80000000800 */
[----:B-----5:R-:W-:Y:S04]  /*0870*/  STS [R41+0x3000], R4 ;  /* 0x0030000429007388 */ /* 0x020fe80000000800 */
[----:B------:R-:W-:Y:S01]  /*0880*/  STS [R40+0x3020], R5 ;  /* 0x0030200528007388 */ /* 0x000fe20000000800 */
[----:B------:R-:W-:-:S03]  /*0890*/  IMAD.SHL.U32 R29, R29, 0x4, RZ ;  /* 0x000000041d1d7824 */ /* 0x000fc600078e00ff */
[----:B------:R4:W-:Y:S04]  /*08a0*/  STS [R43+0x3040], R6 ;  /* 0x003040062b007388 */ /* 0x0009e80000000800 */
[----:B------:R2:W-:Y:S01]  /*08b0*/  STS [R44+0x3060], R7 ;  /* 0x003060072c007388 */ /* 0x0005e20000000800 */
[----:B------:R-:W-:-:S04]  /*08c0*/  IADD3 R35, R29, UR4, RZ ;  /* 0x000000041d237c10 */ /* 0x000fc8000fffe0ff */
[----:B------:R-:W-:Y:S01]  /*08d0*/  LEA R42, R28, R35, 0x9 ;  /* 0x000000231c2a7211 */ /* 0x000fe200078e48ff */
[----:B------:R-:W-:-:S03]  /*08e0*/  IMAD.MOV.U32 R38, RZ, RZ, 0x4 ;  /* 0x00000004ff267424 */ /* 0x000fc600078e00ff */
[----:B0-----:R-:W-:Y:S01]  /*08f0*/  LEA R17, R32, R42, 0x3 ;  /* 0x0000002a20117211 */ /* 0x001fe200078e18ff */
[----:B------:R-:W-:Y:S01]  /*0900*/  CS2R R8, SRZ ;  /* 0x0000000000087805 */ /* 0x000fe2000001ff00 */
[----:B-1----:R-:W-:-:S03]  /*0910*/  CS2R R10, SRZ ;  /* 0x00000000000a7805 */ /* 0x002fc6000001ff00 */
[----:B------:R-:W-:Y:S01]  /*0920*/  IMAD.WIDE R16, R17, R38, c[0x0][0x168] ;  /* 0x00005a0011107625 */ /* 0x000fe200078e0226 */
[----:B------:R-:W-:Y:S01]  /*0930*/  BAR.SYNC.DEFER_BLOCKING 0x0 ;  /* 0x0000000000007b1d */ /* 0x000fe20000010000 */
[----:B------:R-:W-:Y:S02]  /*0940*/  @P3 MOV R19, 0x14f00000 ;  /* 0x14f0000000133802 */ /* 0x000fe40000000f00 */
[----:B------:R-:W-:Y:S01]  /*0950*/  @P3 IMAD.MOV.U32 R18, RZ, RZ, 0x0 ;  /* 0x00000000ff123424 */ /* 0x000fe200078e00ff */
[----:B------:R-:W-:Y:S01]  /*0960*/  @P4 MOV R21, 0x14f00000 ;  /* 0x14f0000000154802 */ /* 0x000fe20000000f00 */
[----:B------:R-:W-:Y:S01]  /*0970*/  @P4 IMAD.MOV.U32 R20, RZ, RZ, 0x0 ;  /* 0x00000000ff144424 */ /* 0x000fe200078e00ff */
[----:B------:R-:W-:Y:S01]  /*0980*/  @P0 MOV R37, 0x14f00000 ;  /* 0x14f0000000250802 */ /* 0x000fe20000000f00 */
[----:B------:R-:W-:Y:S01]  /*0990*/  @P0 IMAD.MOV.U32 R36, RZ, RZ, 0x0 ;  /* 0x00000000ff240424 */ /* 0x000fe200078e00ff */
[----:B------:R0:W1:Y:S01]  /*09a0*/  @P3 R2UR UR4, R18 ;  /* 0x00000000120433c2 */ /* 0x00006200000e0000 */
[----:B------:R0:W5:Y:S01]  /*09b0*/  @P2 LDG.E.EL.128 R8, desc[UR6][R16.64] ;  /* 0x0000000610082981 */ /* 0x000162200c2e1d00 */
[----:B------:R-:W-:-:S06]  /*09c0*/  ISETP.LT.AND P2, PT, R30, 0x40, P0 ;  /* 0x000000401e00780c */ /* 0x000fcc0000741270 */
[----:B------:R0:W1:Y:S08]  /*09d0*/  @P3 R2UR UR5, R19 ;  /* 0x00000000130533c2 */ /* 0x00007000000e0000 */
[----:B------:R-:W0:Y:S01]  /*09e0*/  @P4 R2UR UR6, R20 ;  /* 0x00000000140643c2 */ /* 0x000e2200000e0000 */
[----:B--2---:R-:W-:Y:S01]  /*09f0*/  @P2 IMAD.MOV.U32 R22, RZ, RZ, 0x0 ;  /* 0x00000000ff162424 */ /* 0x004fe200078e00ff */
[----:B---3--:R-:W-:-:S06]  /*0a00*/  @P2 MOV R23, 0x14f00000 ;  /* 0x14f0000000172802 */ /* 0x008fcc0000000f00 */
[----:B------:R-:W2:Y:S08]  /*0a10*/  @P4 R2UR UR7, R21 ;  /* 0x00000000150743c2 */ /* 0x000eb000000e0000 */
[----:B------:R3:W0:Y:S08]  /*0a20*/  @P0 R2UR UR10, R36 ;  /* 0x00000000240a03c2 */ /* 0x00063000000e0000 */
[----:B------:R0:W1:Y:S01]  /*0a30*/  @P0 R2UR UR11, R37 ;  /* 0x00000000250b03c2 */ /* 0x00006200000e0000 */
[----:B----4-:R-:W-:-:S07]  /*0a40*/  SHF.L.U32 R43, R35, 0x6, RZ ;  /* 0x00000006232b7819 */ /* 0x010fce00000006ff */
[----:B------:R4:W2:Y:S08]  /*0a50*/  @P2 R2UR UR8, R22 ;  /* 0x00000000160823c2 */ /* 0x0008b000000e0000 */
[----:B------:R4:W4:Y:S01]  /*0a60*/  @P2 R2UR UR9, R23 ;  /* 0x00000000170923c2 */ /* 0x00092200000e0000 */
[-C--:B------:R-:W-:Y:S01]  /*0a70*/  LEA R41, R33, R42.reuse, 0x3 ;  /* 0x0000002a21297211 */ /* 0x080fe200078e18ff */
[----:B0-----:R-:W-:Y:S01]  /*0a80*/  IMAD R37, R31, 0x8, R42 ;  /* 0x000000081f257824 */ /* 0x001fe200078e022a */
[----:B------:R-:W-:Y:S01]  /*0a90*/  IADD3 R39, R28, R43, RZ ;  /* 0x0000002b1c277210 */ /* 0x000fe20007ffe0ff */
[----:B------:R-:W-:Y:S01]  /*0aa0*/  CS2R R4, SRZ ;  /* 0x0000000000047805 */ /* 0x000fe2000001ff00 */
[----:B------:R-:W-:Y:S01]  /*0ab0*/  CS2R R6, SRZ ;  /* 0x0000000000067805 */ /* 0x000fe2000001ff00 */
[----:B------:R-:W-:Y:S01]  /*0ac0*/  CS2R R16, SRZ ;  /* 0x0000000000107805 */ /* 0x000fe2000001ff00 */
[----:B------:R-:W-:Y:S01]  /*0ad0*/  CS2R R18, SRZ ;  /* 0x0000000000127805 */ /* 0x000fe2000001ff00 */
[----:B------:R-:W-:Y:S01]  /*0ae0*/  IMAD.MOV.U32 R32, RZ, RZ, RZ ;  /* 0x000000ffff207224 */ /* 0x000fe200078e00ff */
[----:B------:R-:W-:Y:S01]  /*0af0*/  LEA R31, R30, R42, 0x3 ;  /* 0x0000002a1e1f7211 */ /* 0x000fe200078e18ff */
[----:B---3--:R-:W-:-:S04]  /*0b00*/  IMAD.WIDE R36, R37, R38, c[0x0][0x168] ;  /* 0x00005a0025247625 */ /* 0x008fc800078e0226 */
[-C--:B------:R-:W-:Y:S01]  /*0b10*/  IMAD.WIDE R40, R41, R38.reuse, c[0x0][0x168] ;  /* 0x00005a0029287625 */ /* 0x080fe200078e0226 */
[----:B-1----:R0:W3:Y:S03]  /*0b20*/  @P3 LDG.E.EL.128 R4, desc[UR4][R36.64] ;  /* 0x0000000424043981 */ /* 0x0020e6200c2e1d00 */
[-C--:B------:R-:W-:Y:S01]  /*0b30*/  IMAD.WIDE.U32 R34, R39, R38.reuse, c[0x0][0x170] ;  /* 0x00005c0027227625 */ /* 0x080fe200078e0026 */
[----:B--2---:R1:W2:Y:S01]  /*0b40*/  @P4 LDG.E.EL.128 R16, desc[UR6][R40.64] ;  /* 0x0000000628104981 */ /* 0x0042a2200c2e1d00 */
[----:B------:R-:W-:Y:S01]  /*0b50*/  CS2R R20, SRZ ;  /* 0x0000000000147805 */ /* 0x000fe2000001ff00 */
[----:B----4-:R-:W-:Y:S02]  /*0b60*/  CS2R R22, SRZ ;  /* 0x0000000000167805 */ /* 0x010fe4000001ff00 */
[----:B------:R4:W2:Y:S01]  /*0b70*/  @P0 LDG.E.EL R32, desc[UR10][R34.64] ;  /* 0x0000000a22200981 */ /* 0x0008a2200c2e1900 */
[----:B0-----:R-:W-:-:S05]  /*0b80*/  IMAD.WIDE R36, R31, R38, c[0x0][0x168] ;  /* 0x00005a001f247625 */ /* 0x001fca00078e0226 */
[----:B------:R0:W2:Y:S01]  /*0b90*/  @P2 LDG.E.EL.128 R20, desc[UR8][R36.64] ;  /* 0x0000000824142981 */ /* 0x0000a2200c2e1d00 */
[----:B-1----:R-:W-:Y:S01]  /*0ba0*/  @P0 IMAD.MOV.U32 R40, RZ, RZ, 0x0 ;  /* 0x00000000ff280424 */ /* 0x002fe200078e00ff */
[----:B------:R-:W-:-:S03]  /*0bb0*/  @P0 MOV R41, 0x14f00000 ;  /* 0x14f0000000290802 */ /* 0x000fc60000000f00 */
[----:B------:R-:W1:Y:S01]  /*0bc0*/  @P0 R2UR UR4, R40 ;  /* 0x00000000280403c2 */ /* 0x000e6200000e0000 */
[----:B------:R-:W-:-:S07]  /*0bd0*/  IADD3 R28, P2, R28, R43, RZ ;  /* 0x0000002b1c1c7210 */ /* 0x000fce0007f5e0ff */
[----:B------:R-:W1:Y:S01]  /*0be0*/  @P0 R2UR UR5, R41 ;  /* 0x00000000290503c2 */ /* 0x000e6200000e0000 */
[----:B----4-:R-:W-:Y:S01]  /*0bf0*/  IMAD.SHL.U32 R34, R28, 0x4, RZ ;  /* 0x000000041c227824 */ /* 0x010fe200078e00ff */
[----:B------:R-:W-:Y:S01]  /*0c00*/  IADD3.X R35, RZ, RZ, RZ, P2, !PT ;  /* 0x000000ffff237210 */ /* 0x000fe200017fe4ff */
[----:B------:R-:W-:-:S03]  /*0c10*/  IMAD.MOV.U32 R33, RZ, RZ, RZ ;  /* 0x000000ffff217224 */ /* 0x000fc600078e00ff */
[----:B------:R-:W-:Y:S02]  /*0c20*/  SHF.L.U64.HI R35, R28, 0x2, R35 ;  /* 0x000000021c237819 */ /* 0x000fe40000010223 */
[----:B------:R-:W-:-:S04]  /*0c30*/  IADD3 R30, P2, R34, c[0x0][0x170], RZ ;  /* 0x00005c00221e7a10 */ /* 0x000fc80007f5e0ff */
[----:B------:R-:W-:Y:S02]  /*0c40*/  IADD3.X R31, R35, c[0x0][0x174], RZ, P2, !PT ;  /* 0x00005d00231f7a10 */ /* 0x000fe400017fe4ff */
[----:B------:R-:W-:Y:S02]  /*0c50*/  @P0 MOV R44, 0x0 ;  /* 0x00000000002c0802 */ /* 0x000fe40000000f00 */
[----:B------:R-:W-:Y:S02]  /*0c60*/  @P0 MOV R45, 0x14f00000 ;  /* 0x14f00000002d0802 */ /* 0x000fe40000000f00 */
[----:B------:R-:W4:Y:S01]  /*0c70*/  @P0 R2UR UR6, R44 ;  /* 0x000000002c0603c2 */ /* 0x000f2200000e0000 */
[----:B-1----:R1:W2:Y:S07]  /*0c80*/  @P0 LDG.E.EL R33, desc[UR4][R30.64+0x100] ;  /* 0x000100041e210981 */ /* 0x0022ae200c2e1900 */
[----:B------:R-:W4:Y:S01]  /*0c90*/  @P0 R2UR UR7, R45 ;  /* 0x000000002d0703c2 */ /* 0x000f2200000e0000 */
[----:B0-----:R-:W-:-:S02]  /*0ca0*/  @P0 MOV R36, 0x0 ;  /* 0x0000000000240802 */ /* 0x001fc40000000f00 */
[----:B------:R-:W-:Y:S02]  /*0cb0*/  @P0 MOV R37, 0x14f00000 ;  /* 0x14f0000000250802 */ /* 0x000fe40000000f00 */
[----:B------:R-:W-:Y:S02]  /*0cc0*/  @P0 MOV R42, 0x0 ;  /* 0x00000000002a0802 */ /* 0x000fe40000000f00 */
[----:B------:R-:W-:Y:S01]  /*0cd0*/  @P0 MOV R43, 0x14f00000 ;  /* 0x14f00000002b0802 */ /* 0x000fe20000000f00 */
[----:B------:R-:W0:Y:S01]  /*0ce0*/  @P0 R2UR UR8, R36 ;  /* 0x00000000240803c2 */ /* 0x000e2200000e0000 */
[----:B------:R-:W-:Y:S02]  /*0cf0*/  IMAD.MOV.U32 R28, RZ, RZ, RZ ;  /* 0x000000ffff1c7224 */ /* 0x000fe400078e00ff */
[----:B------:R-:W-:-:S05]  /*0d00*/  IMAD.WIDE.U32 R38, R39, R38, c[0x0][0x178] ;  /* 0x00005e0027267625 */ /* 0x000fca00078e0026 */
[----:B------:R-:W0:Y:S08]  /*0d10*/  @P0 R2UR UR9, R37 ;  /* 0x00000000250903c2 */ /* 0x000e3000000e0000 */
[----:B------:R-:W1:Y:S01]  /*0d20*/  @P0 R2UR UR4, R42 ;  /* 0x000000002a0403c2 */ /* 0x000e6200000e0000 */
[----:B----4-:R4:W2:Y:S07]  /*0d30*/  @P0 LDG.E.EL R28, desc[UR6][R38.64] ;  /* 0x00000006261c0981 */ /* 0x0108ae200c2e1900 */
[----:B------:R-:W1:Y:S01]  /*0d40*/  @P0 R2UR UR5, R43 ;  /* 0x000000002b0503c2 */ /* 0x000e6200000e0000 */
[----:B------:R-:W-:Y:S01]  /*0d50*/  IADD3 R34, P2, R34, c[0x0][0x178], RZ ;  /* 0x00005e0022227a10 */ /* 0x000fe20007f5e0ff */
[----:B------:R-:W-:-:S03]  /*0d60*/  CS2R R44, SRZ ;  /* 0x00000000002c7805 */ /* 0x000fc6000001ff00 */
[----:B------:R-:W-:-:S05]  /*0d70*/  IADD3.X R35, R35, c[0x0][0x17c], RZ, P2, !PT ;  /* 0x00005f0023237a10 */ /* 0x000fca00017fe4ff */
[----:B0-----:R0:W2:Y:S04]  /*0d80*/  @P0 LDG.E.EL R44, desc[UR8][R34.64+0x100] ;  /* 0x00010008222c0981 */ /* 0x0010a8200c2e1900 */
[----:B-1----:R1:W2:Y:S01]  /*0d90*/  @P0 LDG.E.EL R45, desc[UR4][R30.64+0x200] ;  /* 0x000200041e2d0981 */ /* 0x0022a2200c2e1900 */
[----:B------:R-:W0:Y:S08]  /*0da0*/  @P0 R2UR UR4, R36 ;  /* 0x00000000240403c2 */ /* 0x000e3000000e0000 */
[----:B------:R-:W0:Y:S08]  /*0db0*/  @P0 R2UR UR5, R37 ;  /* 0x00000000250503c2 */ /* 0x000e3000000e0000 */
[----:B------:R0:W1:Y:S08]  /*0dc0*/  @P0 R2UR UR6, R40 ;  /* 0x00000000280603c2 */ /* 0x00007000000e0000 */
[----:B------:R0:W1:Y:S01]  /*0dd0*/  @P0 R2UR UR7, R41 ;  /* 0x00000000290703c2 */ /* 0x00006200000e0000 */
[----:B----4-:R-:W-:Y:S01]  /*0de0*/  @P0 IMAD.MOV.U32 R38, RZ, RZ, 0x0 ;  /* 0x00000000ff260424 */ /* 0x010fe200078e00ff */
[----:B------:R-:W-:Y:S01]  /*0df0*/  @P0 MOV R39, 0x14f00000 ;  /* 0x14f0000000270802 */ /* 0x000fe20000000f00 */
[----:B0-----:R-:W-:-:S06]  /*0e00*/  CS2R R40, SRZ ;  /* 0x0000000000287805 */ /* 0x001fcc000001ff00 */
[----:B------:R0:W4:Y:S01]  /*0e10*/  @P0 LDG.E.EL R41, desc[UR4][R30.64+0x300] ;  /* 0x000300041e290981 */ /* 0x000122200c2e1900 */
[----:B------:R-:W0:Y:S08]  /*0e20*/  @P0 R2UR UR4, R38 ;  /* 0x00000000260403c2 */ /* 0x000e3000000e0000 */
[----:B------:R-:W0:Y:S01]  /*0e30*/  @P0 R2UR UR5, R39 ;  /* 0x00000000270503c2 */ /* 0x000e2200000e0000 */
[----:B-1----:R1:W4:Y:S01]  /*0e40*/  @P0 LDG.E.EL R40, desc[UR6][R34.64+0x200] ;  /* 0x0002000622280981 */ /* 0x002322200c2e1900 */
[----:B------:R-:W-:-:S06]  /*0e50*/  MOV R42, RZ ;  /* 0x000000ff002a7202 */ /* 0x000fcc0000000f00 */
[----:B0-----:R1:W4:Y:S01]  /*0e60*/  @P0 LDG.E.EL R42, desc[UR4][R34.64+0x300] ;  /* 0x00030004222a0981 */ /* 0x001322200c2e1900 */
[----:B------:R-:W-:-:S05]  /*0e70*/  SHF.R.U32.HI R43, RZ, 0x1, R27 ;  /* 0x00000001ff2b7819 */ /* 0x000fca000001161b */
[----:B------:R-:W-:Y:S01]  /*0e80*/  IMAD R43, R27, 0x100, R43 ;  /* 0x000001001b2b7824 */ /* 0x000fe200078e022b */
[----:B------:R-:W-:-:S04]  /*0e90*/  SHF.R.U32.HI R26, RZ, 0x1, R26 ;  /* 0x00000001ff1a7819 */ /* 0x000fc8000001161a */
[----:B------:R-:W-:-:S04]  /*0ea0*/  LOP3.LUT R43, R29, 0xe38, R43, 0xf8, !PT ;  /* 0x00000e381d2b7812 */ /* 0x000fc800078ef82b */
[----:B------:R-:W-:-:S04]  /*0eb0*/  LOP3.LUT R37, R43, R26, RZ, 0xfc, !PT ;  /* 0x0000001a2b257212 */ /* 0x000fc800078efcff */
[----:B------:R-:W-:-:S04]  /*0ec0*/  SHF.R.U32.HI R27, RZ, 0x1, R37 ;  /* 0x00000001ff1b7819 */ /* 0x000fc80000011625 */
[----:B------:R-:W-:-:S04]  /*0ed0*/  LOP3.LUT R30, R27, 0x73c, RZ, 0xc0, !PT ;  /* 0x0000073c1b1e7812 */ /* 0x000fc800078ec0ff */
[----:B------:R-:W-:-:S05]  /*0ee0*/  LEA R30, R37, R30, 0x2 ;  /* 0x0000001e251e7211 */ /* 0x000fca00078e10ff */
[----:B------:R-:W5:Y:S04]  /*0ef0*/  LDS R31, [R30] ;  /* 0x000000001e1f7984 */ /* 0x000f680000000800 */
[----:B------:R-:W0:Y:S01]  /*0f00*/  LDS R36, [R30+0x4] ;  /* 0x000004001e247984 */ /* 0x000e220000000800 */
[C---:B------:R-:W-:Y:S02]  /*0f10*/  LOP3.LUT R29, R37.reuse, 0x100, RZ, 0xfc, !PT ;  /* 0x00000100251d7812 */ /* 0x040fe400078efcff */
[C---:B------:R-:W-:Y:S01]  /*0f20*/  LOP3.LUT R27, R37.reuse, 0x80, RZ, 0xfc, !PT ;  /* 0x00000080251b7812 */ /* 0x040fe200078efcff */
[----:B------:R-:W-:Y:S01]  /*0f30*/  LDS R39, [R30+0x8] ;  /* 0x000008001e277984 */ /* 0x000fe20000000800 */
[----:B------:R-:W-:Y:S02]  /*0f40*/  SHF.R.U32.HI R29, RZ, 0x1, R29 ;  /* 0x00000001ff1d7819 */ /* 0x000fe4000001161d */
[----:B-1----:R-:W-:Y:S01]  /*0f50*/  LOP3.LUT R35, R37, 0x180, RZ, 0xfc, !PT ;  /* 0x0000018025237812 */ /* 0x002fe200078efcff */
[----:B------:R1:W0:Y:S01]  /*0f60*/  LDS R34, [R30+0xc] ;  /* 0x00000c001e227984 */ /* 0x0002220000000800 */
[----:B------:R-:W-:-:S02]  /*0f70*/  LOP3.LUT R29, R29, 0x7bc, RZ, 0xc0, !PT ;  /* 0x000007bc1d1d7812 */ /* 0x000fc400078ec0ff */
[----:B------:R-:W-:Y:S02]  /*0f80*/  SHF.R.U32.HI R27, RZ, 0x1, R27 ;  /* 0x00000001ff1b7819 */ /* 0x000fe4000001161b */
[----:B------:R-:W-:Y:S01]  /*0f90*/  SHF.R.U32.HI R35, RZ, 0x1, R35 ;  /* 0x00000001ff237819 */ /* 0x000fe20000011623 */
[----:B------:R-:W-:Y:S01]  /*0fa0*/  IMAD R29, R37, 0x4, R29 ;  /* 0x00000004251d7824 */ /* 0x000fe200078e021d */
[----:B------:R-:W-:Y:S02]  /*0fb0*/  LOP3.LUT R38, R27, 0x77c, RZ, 0xc0, !PT ;  /* 0x0000077c1b267812 */ /* 0x000fe400078ec0ff */
[----:B------:R-:W-:Y:S02]  /*0fc0*/  LOP3.LUT R35, R35, 0x7fc, RZ, 0xc0, !PT ;  /* 0x000007fc23237812 */ /* 0x000fe400078ec0ff */
[C---:B------:R-:W-:Y:S02]  /*0fd0*/  LEA R27, R37.reuse, R38, 0x2 ;  /* 0x00000026251b7211 */ /* 0x040fe400078e10ff */
[----:B-1----:R-:W-:-:S02]  /*0fe0*/  LEA R30, R37, R35, 0x2 ;  /* 0x00000023251e7211 */ /* 0x002fc400078e10ff */
[----:B------:R-:W-:Y:S04]  /*0ff0*/  LDS R37, [R29+0x400] ;  /* 0x000400001d257984 */ /* 0x000fe80000000800 */
[----:B------:R-:W3:Y:S04]  /*1000*/  LDS R35, [R27+0x200] ;  /* 0x000200001b237984 */ /* 0x000ee80000000800 */
[----:B------:R-:W-:Y:S01]  /*1010*/  LDS R38, [R27+0x204] ;  /* 0x000204001b267984 */ /* 0x000fe20000000800 */
[----:B-----5:R-:W-:Y:S01]  /*1020*/  FADD R31, R31, R8 ;  /* 0x000000081f1f7221 */ /* 0x020fe20000000000 */
[----:B0-----:R-:W-:-:S02]  /*1030*/  FADD R8, R36, R9 ;  /* 0x0000000924087221 */ /* 0x001fc40000000000 */
[----:B------:R-:W0:Y:S04]  /*1040*/  LDS R9, [R30+0x600] ;  /* 0x000600001e097984 */ /* 0x000e280000000800 */
[----:B------:R-:W1:Y:S01]  /*1050*/  LDS R36, [R29+0x404] ;  /* 0x000404001d247984 */ /* 0x000e620000000800 */
[----:B------:R-:W-:Y:S01]  /*1060*/  FADD R34, R34, R11 ;  /* 0x0000000b22227221 */ /* 0x000fe20000000000 */
[----:B------:R-:W-:Y:S01]  /*1070*/  FADD R10, R39, R10 ;  /* 0x0000000a270a7221 */ /* 0x000fe20000000000 */
[----:B---3--:R-:W-:Y:S01]  /*1080*/  FADD R11, R35, R4 ;  /* 0x00000004230b7221 */ /* 0x008fe20000000000 */
[----:B--2---:R-:W-:Y:S02]  /*1090*/  FADD R37, R37, R16 ;  /* 0x0000001025257221 */ /* 0x004fe40000000000 */
[----:B------:R-:W2:Y:S01]  /*10a0*/  LDS R16, [R30+0x604] ;  /* 0x000604001e107984 */ /* 0x000ea20000000800 */
[----:B------:R-:W-:-:S04]  /*10b0*/  FADD R31, R31, -R32 ;  /* 0x800000201f1f7221 */ /* 0x000fc80000000000 */
[----:B------:R-:W-:Y:S01]  /*10c0*/  FMUL R35, R31, 1.4426950216293334961 ;  /* 0x3fb8aa3b1f237820 */ /* 0x000fe20000400000 */
[----:B0-----:R-:W-:Y:S02]  /*10d0*/  FADD R31, R9, R20 ;  /* 0x00000014091f7221 */ /* 0x001fe40000000000 */
[----:B------:R-:W0:Y:S01]  /*10e0*/  LDS R9, [R27+0x208] ;  /* 0x000208001b097984 */ /* 0x000e220000000800 */
[----:B------:R-:W-:-:S03]  /*10f0*/  FADD R11, R11, -R32 ;  /* 0x800000200b0b7221 */ /* 0x000fc60000000000 */
[----:B------:R-:W3:Y:S01]  /*1100*/  S2R R4, SR_TID.X ;  /* 0x0000000000047919 */ /* 0x000ee20000002100 */
[----:B------:R-:W-:Y:S01]  /*1110*/  FADD R31, R31, -R32 ;  /* 0x800000201f1f7221 */ /* 0x000fe20000000000 */
[----:B------:R-:W-:-:S03]  /*1120*/  FMUL R11, R11, 1.4426950216293334961 ;  /* 0x3fb8aa3b0b0b7820 */ /* 0x000fc60000400000 */
[----:B------:R-:W-:Y:S02]  /*1130*/  FMUL R31, R31, 1.4426950216293334961 ;  /* 0x3fb8aa3b1f1f7820 */ /* 0x000fe40000400000 */
[----:B------:R-:W-:-:S03]  /*1140*/  FSETP.GEU.AND P6, PT, R11, -126, PT ;  /* 0xc2fc00000b00780b */ /* 0x000fc60003fce000 */
[----:B------:R-:W-:Y:S01]  /*1150*/  FSETP.GEU.AND P0, PT, R31, -126, PT ;  /* 0xc2fc00001f00780b */ /* 0x000fe20003f0e000 */
[----:B------:R-:W-:Y:S01]  /*1160*/  FADD R37, R37, -R32 ;  /* 0x8000002025257221 */ /* 0x000fe20000000000 */
[----:B-1----:R-:W-:Y:S01]  /*1170*/  FADD R36, R36, R17 ;  /* 0x0000001124247221 */ /* 0x002fe20000000000 */
[----:B------:R-:W-:Y:S01]  /*1180*/  FSETP.GEU.AND P2, PT, R35, -126, PT ;  /* 0xc2fc00002300780b */ /* 0x000fe20003f4e000 */
[----:B------:R-:W1:Y:S01]  /*1190*/  LDS R17, [R29+0x408] ;  /* 0x000408001d117984 */ /* 0x000e620000000800 */
[----:B------:R-:W-:Y:S01]  /*11a0*/  FMUL R20, R37, 1.4426950216293334961 ;  /* 0x3fb8aa3b25147820 */ /* 0x000fe20000400000 */
[----:B------:R-:W-:-:S04]  /*11b0*/  LOP3.LUT R37, R0, 0x1c0, RZ, 0xc0, !PT ;  /* 0x000001c000257812 */ /* 0x000fc800078ec0ff */
[----:B------:R-:W-:Y:S01]  /*11c0*/  @!P6 FMUL R11, R11, 0.5 ;  /* 0x3f0000000b0be820 */ /* 0x000fe20000400000 */
[----:B------:R-:W-:Y:S02]  /*11d0*/  FSETP.GEU.AND P3, PT, R20, -126, PT ;  /* 0xc2fc00001400780b */ /* 0x000fe40003f6e000 */
[----:B---3--:R-:W-:Y:S01]  /*11e0*/  LOP3.LUT R39, R4, 0x1, RZ, 0xc0, !PT ;  /* 0x0000000104277812 */ /* 0x008fe200078ec0ff */
[----:B------:R-:W-:Y:S02]  /*11f0*/  @!P0 FMUL R31, R31, 0.5 ;  /* 0x3f0000001f1f8820 */ /* 0x000fe40000400000 */
[----:B------:R-:W3:Y:S01]  /*1200*/  MUFU.EX2 R11, R11 ;  /* 0x0000000b000b7308 */ /* 0x000ee20000000800 */
[----:B------:R-:W-:Y:S01]  /*1210*/  FADD R32, R8, -R33 ;  /* 0x8000002108207221 */ /* 0x000fe20000000000 */
[----:B------:R-:W-:Y:S01]  /*1220*/  LEA R8, R39, R37, 0xb ;  /* 0x0000002527087211 */ /* 0x000fe200078e58ff */
[----:B--2---:R-:W-:-:S05]  /*1230*/  FADD R37, R16, R21 ;  /* 0x0000001510257221 */ /* 0x004fca0000000000 */
[----:B------:R-:W2:Y:S01]  /*1240*/  MUFU.EX2 R21, R31 ;  /* 0x0000001f00157308 */ /* 0x000ea20000000800 */
[----:B------:R-:W-:Y:S01]  /*1250*/  FADD R38, R38, R5 ;  /* 0x0000000526267221 */ /* 0x000fe20000000000 */
[----:B0-----:R-:W-:Y:S01]  /*1260*/  FADD R6, R9, R6 ;  /* 0x0000000609067221 */ /* 0x001fe20000000000 */
[----:B------:R-:W-:Y:S01]  /*1270*/  @!P2 FMUL R35, R35, 0.5 ;  /* 0x3f0000002323a820 */ /* 0x000fe20000400000 */
[----:B------:R-:W0:Y:S01]  /*1280*/  LDS R9, [R30+0x608] ;  /* 0x000608001e097984 */ /* 0x000e220000000800 */
[--C-:B------:R-:W-:Y:S01]  /*1290*/  FADD R36, R36, -R33.reuse ;  /* 0x8000002124247221 */ /* 0x100fe20000000000 */
[--C-:B------:R-:W-:Y:S01]  /*12a0*/  FADD R38, R38, -R33.reuse ;  /* 0x8000002126267221 */ /* 0x100fe20000000000 */
[----:B------:R-:W-:Y:S01]  /*12b0*/  FADD R37, R37, -R33 ;  /* 0x8000002125257221 */ /* 0x000fe20000000000 */
[----:B------:R5:W1:Y:S01]  /*12c0*/  MUFU.EX2 R5, R35 ;  /* 0x0000002300057308 */ /* 0x000a620000000800 */
[----:B------:R-:W-:Y:S01]  /*12d0*/  @!P3 FMUL R20, R20, 0.5 ;  /* 0x3f0000001414b820 */ /* 0x000fe20000400000 */
[----:B------:R-:W-:Y:S01]  /*12e0*/  FMUL R32, R32, 1.4426950216293334961 ;  /* 0x3fb8aa3b20207820 */ /* 0x000fe20000400000 */
[----:B------:R-:W-:Y:S01]  /*12f0*/  FMUL R36, R36, 1.4426950216293334961 ;  /* 0x3fb8aa3b24247820 */ /* 0x000fe20000400000 */
[----:B------:R-:W-:Y:S01]  /*1300*/  FMUL R37, R37, 1.4426950216293334961 ;  /* 0x3fb8aa3b25257820 */ /* 0x000fe20000400000 */
[----:B---3--:R-:W-:Y:S01]  /*1310*/  @!P6 FMUL R11, R11, R11 ;  /* 0x0000000b0b0be220 */ /* 0x008fe20000400000 */
[----:B------:R-:W-:Y:S01]  /*1320*/  LDS R30, [R30+0x60c] ;  /* 0x00060c001e1e7984 */ /* 0x000fe20000000800 */
[----:B-----5:R-:W-:Y:S01]  /*1330*/  FMUL R35, R38, 1.4426950216293334961 ;  /* 0x3fb8aa3b26237820 */ /* 0x020fe20000400000 */
[----:B------:R-:W3:Y:S01]  /*1340*/  MUFU.EX2 R16, R20 ;  /* 0x0000001400107308 */ /* 0x000ee20000000800 */
[----:B------:R-:W-:Y:S01]  /*1350*/  FSETP.GEU.AND P4, PT, R32, -126, PT ;  /* 0xc2fc00002000780b */ /* 0x000fe20003f8e000 */
[----:B--2---:R-:W-:Y:S01]  /*1360*/  @!P0 FMUL R21, R21, R21 ;  /* 0x0000001515158220 */ /* 0x004fe20000400000 */
[----:B------:R-:W-:-:S02]  /*1370*/  FSETP.GEU.AND P6, PT, R36, -126, PT ;  /* 0xc2fc00002400780b */ /* 0x000fc40003fce000 */
[----:B------:R-:W-:Y:S02]  /*1380*/  FSETP.GEU.AND P5, PT, R35, -126, PT ;  /* 0xc2fc00002300780b */ /* 0x000fe40003fae000 */
[----:B------:R-:W-:Y:S01]  /*1390*/  FSETP.GEU.AND P0, PT, R37, -126, PT ;  /* 0xc2fc00002500780b */ /* 0x000fe20003f0e000 */
[----:B-1----:R-:W-:Y:S01]  /*13a0*/  @!P2 FMUL R5, R5, R5 ;  /* 0x000000050505a220 */ /* 0x002fe20000400000 */
[----:B------:R-:W-:-:S05]  /*13b0*/  FSETP.GT.AND P2, PT, |R28|, 8.50705917302346158658e+37, PT ;  /* 0x7e8000001c00780b */ /* 0x000fca0003f44200 */
[----:B------:R-:W-:Y:S02]  /*13c0*/  @!P4 FMUL R32, R32, 0.5 ;  /* 0x3f0000002020c820 */ /* 0x000fe40000400000 */
[----:B------:R-:W-:Y:S01]  /*13d0*/  @!P6 FMUL R36, R36, 0.5 ;  /* 0x3f0000002424e820 */ /* 0x000fe20000400000 */
[----:B---3--:R-:W-:Y:S01]  /*13e0*/  @!P3 FMUL R16, R16, R16 ;  /* 0x000000101010b220 */ /* 0x008fe20000400000 */
[----:B------:R-:W-:Y:S01]  /*13f0*/  @!P5 FMUL R35, R35, 0.5 ;  /* 0x3f0000002323d820 */ /* 0x000fe20000400000 */
[C---:B------:R-:W-:Y:S01]  /*1400*/  FSETP.GEU.AND P3, PT, |R28|.reuse, 1.175494350822287508e-38, PT ;  /* 0x008000001c00780b */ /* 0x040fe20003f6e200 */
[----:B------:R-:W-:Y:S01]  /*1410*/  @!P0 FMUL R37, R37, 0.5 ;  /* 0x3f00000025258820 */ /* 0x000fe20000400000 */
[----:B------:R-:W-:Y:S01]  /*1420*/  FADD R38, R17, R18 ;  /* 0x0000001211267221 */ /* 0x000fe20000000000 */
[----:B------:R-:W1:Y:S01]  /*1430*/  MUFU.EX2 R32, R32 ;  /* 0x0000002000207308 */ /* 0x000e620000000800 */
[----:B------:R2:W3:Y:S01]  /*1440*/  LDS R18, [R27+0x20c] ;  /* 0x00020c001b127984 */ /* 0x0004e20000000800 */
[----:B------:R-:W-:-:S06]  /*1450*/  @P2 FMUL R28, R28, 0.25 ;  /* 0x3e8000001c1c2820 */ /* 0x000fcc0000400000 */
[----:B------:R-:W5:Y:S01]  /*1460*/  MUFU.EX2 R31, R35 ;  /* 0x00000023001f7308 */ /* 0x000f620000000800 */
[----:B------:R-:W-:Y:S01]  /*1470*/  @P2 FMUL R5, R5, 0.25 ;  /* 0x3e80000005052820 */ /* 0x000fe20000400000 */
[----:B------:R-:W-:-:S06]  /*1480*/  @P2 FMUL R11, R11, 0.25 ;  /* 0x3e8000000b0b2820 */ /* 0x000fcc0000400000 */
[----:B------:R0:W1:Y:S01]  /*1490*/  MUFU.EX2 R20, R36 ;  /* 0x0000002400147308 */ /* 0x0000620000000800 */
[----:B------:R-:W-:Y:S01]  /*14a0*/  @P2 FMUL R16, R16, 0.25 ;  /* 0x3e80000010102820 */ /* 0x000fe20000400000 */
[----:B------:R-:W-:-:S06]  /*14b0*/  @P2 FMUL R21, R21, 0.25 ;  /* 0x3e80000015152820 */ /* 0x000fcc0000400000 */
[----:B------:R-:W3:Y:S01]  /*14c0*/  MUFU.EX2 R17, R37 ;  /* 0x0000002500117308 */ /* 0x000ee20000000800 */
[----:B0-----:R-:W0:Y:S01]  /*14d0*/  LDS R36, [R29+0x40c] ;  /* 0x00040c001d247984 */ /* 0x001e220000000800 */
[----:B------:R-:W-:Y:S01]  /*14e0*/  FSETP.GT.AND P2, PT, |R44|, 8.50705917302346158658e+37, PT ;  /* 0x7e8000002c00780b */ /* 0x000fe20003f44200 */
[----:B------:R-:W-:Y:S01]  /*14f0*/  @!P3 FMUL R28, R28, 16777216 ;  /* 0x4b8000001c1cb820 */ /* 0x000fe20000400000 */
[----:B------:R-:W-:Y:S01]  /*1500*/  @!P3 FMUL R5, R5, 16777216 ;  /* 0x4b8000000505b820 */ /* 0x000fe20000400000 */
[----:B------:R-:W-:Y:S01]  /*1510*/  @!P3 FMUL R11, R11, 16777216 ;  /* 0x4b8000000b0bb820 */ /* 0x000fe20000400000 */
[----:B------:R-:W-:Y:S01]  /*1520*/  @!P3 FMUL R16, R16, 16777216 ;  /* 0x4b8000001010b820 */ /* 0x000fe20000400000 */
[----:B------:R-:W-:Y:S01]  /*1530*/  @!P3 FMUL R21, R21, 16777216 ;  /* 0x4b8000001515b820 */ /* 0x000fe20000400000 */
[----:B------:R-:W-:Y:S01]  /*1540*/  FSETP.GEU.AND P3, PT, |R44|, 1.175494350822287508e-38, PT ;  /* 0x008000002c00780b */ /* 0x000fe20003f6e200 */
[--C-:B------:R-:W-:Y:S01]  /*1550*/  FADD R6, R6, -R45.reuse ;  /* 0x8000002d06067221 */ /* 0x100fe20000000000 */
[--C-:B------:R-:W-:Y:S01]  /*1560*/  FADD R10, R10, -R45.reuse ;  /* 0x8000002d0a0a7221 */ /* 0x100fe20000000000 */
[----:B------:R-:W-:Y:S01]  /*1570*/  FADD R22, R9, R22 ;  /* 0x0000001609167221 */ /* 0x000fe20000000000 */
[----:B-1----:R-:W-:Y:S01]  /*1580*/  @!P4 FMUL R32, R32, R32 ;  /* 0x000000202020c220 */ /* 0x002fe20000400000 */
[----:B--2---:R-:W-:Y:S01]  /*1590*/  FMUL R27, R6, 1.4426950216293334961 ;  /* 0x3fb8aa3b061b7820 */ /* 0x004fe20000400000 */
[----:B-----5:R-:W-:Y:S01]  /*15a0*/  @!P5 FMUL R31, R31, R31 ;  /* 0x0000001f1f1fd220 */ /* 0x020fe20000400000 */
[----:B------:R-:W-:Y:S01]  /*15b0*/  FMUL R10, R10, 1.4426950216293334961 ;  /* 0x3fb8aa3b0a0a7820 */ /* 0x000fe20000400000 */
[----:B------:R-:W-:Y:S01]  /*15c0*/  @!P6 FMUL R20, R20, R20 ;  /* 0x000000141414e220 */ /* 0x000fe20000400000 */
[--C-:B------:R-:W-:Y:S01]  /*15d0*/  FADD R38, R38, -R45.reuse ;  /* 0x8000002d26267221 */ /* 0x100fe20000000000 */
[----:B---3--:R-:W-:Y:S01]  /*15e0*/  @!P0 FMUL R17, R17, R17 ;  /* 0x0000001111118220 */ /* 0x008fe20000400000 */
[----:B------:R-:W-:Y:S01]  /*15f0*/  FADD R6, R22, -R45 ;  /* 0x8000002d16067221 */ /* 0x000fe20000000000 */
[----:B------:R-:W-:Y:S01]  /*1600*/  @P2 FMUL R44, R44, 0.25 ;  /* 0x3e8000002c2c2820 */ /* 0x000fe20000400000 */
[----:B------:R-:W-:Y:S01]  /*1610*/  FMUL R22, R38, 1.4426950216293334961 ;  /* 0x3fb8aa3b26167820 */ /* 0x000fe20000400000 */
[----:B------:R-:W-:Y:S01]  /*1620*/  @P2 FMUL R32, R32, 0.25 ;  /* 0x3e80000020202820 */ /* 0x000fe20000400000 */
[----:B------:R-:W-:Y:S01]  /*1630*/  @P2 FMUL R31, R31, 0.25 ;  /* 0x3e8000001f1f2820 */ /* 0x000fe20000400000 */
[----:B------:R-:W-:Y:S01]  /*1640*/  @P2 FMUL R20, R20, 0.25 ;  /* 0x3e80000014142820 */ /* 0x000fe20000400000 */
[----:B------:R-:W-:Y:S01]  /*1650*/  @P2 FMUL R17, R17, 0.25 ;  /* 0x3e80000011112820 */ /* 0x000fe20000400000 */
[----:B------:R-:W-:Y:S01]  /*1660*/  FMUL R6, R6, 1.4426950216293334961 ;  /* 0x3fb8aa3b06067820 */ /* 0x000fe20000400000 */
[----:B------:R-:W-:Y:S01]  /*1670*/  FSETP.GEU.AND P6, PT, R10, -126, PT ;  /* 0xc2fc00000a00780b */ /* 0x000fe20003fce000 */
[----:B------:R-:W-:Y:S01]  /*1680*/  @!P3 FMUL R44, R44, 16777216 ;  /* 0x4b8000002c2cb820 */ /* 0x000fe20000400000 */
[----:B------:R-:W-:Y:S01]  /*1690*/  FSETP.GEU.AND P0, PT, R27, -126, PT ;  /* 0xc2fc00001b00780b */ /* 0x000fe20003f0e000 */
[----:B------:R-:W-:Y:S01]  /*16a0*/  @!P3 FMUL R32, R32, 16777216 ;  /* 0x4b8000002020b820 */ /* 0x000fe20000400000 */
[----:B------:R-:W-:Y:S01]  /*16b0*/  @!P3 FMUL R31, R31, 16777216 ;  /* 0x4b8000001f1fb820 */ /* 0x000fe20000400000 */
[----:B------:R-:W-:Y:S01]  /*16c0*/  @!P3 FMUL R20, R20, 16777216 ;  /* 0x4b8000001414b820 */ /* 0x000fe20000400000 */
[----:B------:R-:W-:Y:S01]  /*16d0*/  @!P3 FMUL R17, R17, 16777216 ;  /* 0x4b8000001111b820 */ /* 0x000fe20000400000 */
[----:B------:R-:W-:-:S02]  /*16e0*/  FSETP.GEU.AND P2, PT, R22, -126, PT ;  /* 0xc2fc00001600780b */ /* 0x000fc40003f4e000 */
[----:B------:R-:W-:-:S04]  /*16f0*/  FSETP.GEU.AND P3, PT, R6, -126, PT ;  /* 0xc2fc00000600780b */ /* 0x000fc80003f6e000 */
[----:B------:R-:W-:Y:S02]  /*1700*/  @!P6 FMUL R10, R10, 0.5 ;  /* 0x3f0000000a0ae820 */ /* 0x000fe40000400000 */
[----:B------:R-:W-:Y:S02]  /*1710*/  @!P0 FMUL R27, R27, 0.5 ;  /* 0x3f0000001b1b8820 */ /* 0x000fe40000400000 */
[----:B------:R1:W2:Y:S03]  /*1720*/  MUFU.EX2 R9, R10 ;  /* 0x0000000a00097308 */ /* 0x0002a60000000800 */
[----:B------:R-:W-:Y:S02]  /*1730*/  @!P2 FMUL R22, R22, 0.5 ;  /* 0x3f0000001616a820 */ /* 0x000fe40000400000 */
[----:B------:R-:W-:Y:S01]  /*1740*/  @!P3 FMUL R6, R6, 0.5 ;  /* 0x3f0000000606b820 */ /* 0x000fe20000400000 */
[----:B------:R-:W-:Y:S01]  /*1750*/  FADD R18, R18, R7 ;  /* 0x0000000712127221 */ /* 0x000fe20000000000 */
[----:B0-----:R-:W-:Y:S01]  /*1760*/  FADD R36, R36, R19 ;  /* 0x0000001324247221 */ /* 0x001fe20000000000 */
[----:B------:R-:W0:Y:S01]  /*1770*/  MUFU.EX2 R27, R27 ;  /* 0x0000001b001b7308 */ /* 0x000e220000000800 */
[----:B----4-:R-:W-:-:S07]  /*1780*/  FADD R34, R34, -R41 ;  /* 0x8000002922227221 */ /* 0x010fce0000000000 */
[----:B------:R-:W3:Y:S01]  /*1790*/  MUFU.EX2 R7, R22 ;  /* 0x0000001600077308 */ /* 0x000ee20000000800 */
[----:B------:R-:W-:-:S07]  /*17a0*/  FSETP.GT.AND P4, PT, |R40|, 8.50705917302346158658e+37, PT ;  /* 0x7e8000002800780b */ /* 0x000fce0003f84200 */
[----:B------:R-:W4:Y:S01]  /*17b0*/  MUFU.EX2 R19, R6 ;  /* 0x0000000600137308 */ /* 0x000f220000000800 */
[----:B-1----:R-:W-:Y:S01]  /*17c0*/  FMUL R10, R34, 1.4426950216293334961 ;  /* 0x3fb8aa3b220a7820 */ /* 0x002fe20000400000 */
[----:B------:R-:W-:Y:S01]  /*17d0*/  FADD R18, R18, -R41 ;  /* 0x8000002912127221 */ /* 0x000fe20000000000 */
[----:B------:R-:W-:Y:S01]  /*17e0*/  FADD R30, R30, R23 ;  /* 0x000000171e1e7221 */ /* 0x000fe20000000000 */
[----:B------:R-:W-:Y:S01]  /*17f0*/  SHF.R.U32.HI R23, RZ, 0x4, R4 ;  /* 0x00000004ff177819 */ /* 0x000fe20000011604 */
[----:B--2---:R-:W-:Y:S01]  /*1800*/  @!P6 FMUL R9, R9, R9 ;  /* 0x000000090909e220 */ /* 0x004fe20000400000 */
[----:B------:R-:W-:Y:S01]  /*1810*/  FSETP.GEU.AND P5, PT, |R40|, 1.175494350822287508e-38, PT ;  /* 0x008000002800780b */ /* 0x000fe20003fae200 */
[----:B------:R-:W-:Y:S01]  /*1820*/  FMUL R18, R18, 1.4426950216293334961 ;  /* 0x3fb8aa3b12127820 */ /* 0x000fe20000400000 */
[--C-:B------:R-:W-:Y:S01]  /*1830*/  FADD R36, R36, -R41.reuse ;  /* 0x8000002924247221 */ /* 0x100fe20000000000 */
[----:B------:R-:W-:Y:S01]  /*1840*/  FSETP.GEU.AND P6, PT, R10, -126, PT ;  /* 0xc2fc00000a00780b */ /* 0x000fe20003fce000 */
[----:B------:R-:W-:Y:S01]  /*1850*/  FADD R30, R30, -R41 ;  /* 0x800000291e1e7221 */ /* 0x000fe20000000000 */
[----:B------:R-:W-:Y:S01]  /*1860*/  SGXT.U32 R23, R23, 0x4 ;  /* 0x000000041717781a */ /* 0x000fe20000000000 */
[----:B------:R-:W-:Y:S01]  /*1870*/  IMAD.SHL.U32 R29, R4, 0x4, RZ ;  /* 0x00000004041d7824 */ /* 0x000fe200078e00ff */
[----:B0-----:R-:W-:Y:S01]  /*1880*/  @!P0 FMUL R27, R27, R27 ;  /* 0x0000001b1b1b8220 */ /* 0x001fe20000400000 */
[----:B------:R-:W-:Y:S01]  /*1890*/  FMUL R36, R36, 1.4426950216293334961 ;  /* 0x3fb8aa3b24247820 */ /* 0x000fe20000400000 */
[----:B---3--:R-:W-:Y:S01]  /*18a0*/  @!P2 FMUL R7, R7, R7 ;  /* 0x000000070707a220 */ /* 0x008fe20000400000 */
[----:B----4-:R-:W-:Y:S01]  /*18b0*/  @!P3 FMUL R19, R19, R19 ;  /* 0x000000131313b220 */ /* 0x010fe20000400000 */
[----:B------:R-:W-:-:S02]  /*18c0*/  FSETP.GEU.AND P0, PT, R18, -126, PT ;  /* 0xc2fc00001200780b */ /* 0x000fc40003f0e000 */
[----:B------:R-:W-:Y:S01]  /*18d0*/  LOP3.LUT R4, R23, R8, RZ, 0xfc, !PT ;  /* 0x0000000817047212 */ /* 0x000fe200078efcff */
[----:B------:R-:W-:Y:S01]  /*18e0*/  FMUL R23, R30, 1.4426950216293334961 ;  /* 0x3fb8aa3b1e177820 */ /* 0x000fe20000400000 */
[----:B------:R-:W-:Y:S01]  /*18f0*/  @P4 FMUL R40, R40, 0.25 ;  /* 0x3e80000028284820 */ /* 0x000fe20000400000 */
[----:B------:R-:W-:Y:S01]  /*1900*/  @P4 FMUL R9, R9, 0.25 ;  /* 0x3e80000009094820 */ /* 0x000fe20000400000 */
[----:B------:R-:W-:Y:S01]  /*1910*/  @P4 FMUL R27, R27, 0.25 ;  /* 0x3e8000001b1b4820 */ /* 0x000fe20000400000 */
[----:B------:R-:W-:Y:S01]  /*1920*/  @P4 FMUL R7, R7, 0.25 ;  /* 0x3e80000007074820 */ /* 0x000fe20000400000 */
[----:B------:R-:W-:Y:S01]  /*1930*/  @P4 FMUL R19, R19, 0.25 ;  /* 0x3e80000013134820 */ /* 0x000fe20000400000 */
[----:B------:R-:W-:Y:S02]  /*1940*/  FSETP.GEU.AND P2, PT, R36, -126, PT ;  /* 0xc2fc00002400780b */ /* 0x000fe40003f4e000 */
[----:B------:R-:W-:Y:S01]  /*1950*/  FSETP.GT.AND P4, PT, |R42|, 8.50705917302346158658e+37, PT ;  /* 0x7e8000002a00780b */ /* 0x000fe20003f84200 */
[----:B------:R-:W-:Y:S01]  /*1960*/  @!P5 FMUL R40, R40, 16777216 ;  /* 0x4b8000002828d820 */ /* 0x000fe20000400000 */
[----:B------:R-:W-:Y:S01]  /*1970*/  FSETP.GEU.AND P3, PT, R23, -126, PT ;  /* 0xc2fc00001700780b */ /* 0x000fe20003f6e000 */
[----:B------:R-:W-:Y:S01]  /*1980*/  @!P5 FMUL R9, R9, 16777216 ;  /* 0x4b8000000909d820 */ /* 0x000fe20000400000 */
[----:B------:R-:W-:Y:S01]  /*1990*/  LOP3.LUT R29, R29, 0x3c, RZ, 0xc0, !PT ;  /* 0x0000003c1d1d7812 */ /* 0x000fe200078ec0ff */
[----:B------:R-:W-:Y:S01]  /*19a0*/  @!P5 FMUL R27, R27, 16777216 ;  /* 0x4b8000001b1bd820 */ /* 0x000fe20000400000 */
[----:B------:R-:W-:Y:S01]  /*19b0*/  @!P5 FMUL R7, R7, 16777216 ;  /* 0x4b8000000707d820 */ /* 0x000fe20000400000 */
[----:B------:R-:W-:Y:S01]  /*19c0*/  @!P5 FMUL R19, R19, 16777216 ;  /* 0x4b8000001313d820 */ /* 0x000fe20000400000 */
[----:B------:R-:W0:Y:S01]  /*19d0*/  MUFU.RCP R44, R44 ;  /* 0x0000002c002c7308 */ /* 0x000e220000001000 */
[----:B------:R-:W-:Y:S01]  /*19e0*/  FSETP.GEU.AND P5, PT, |R42|, 1.175494350822287508e-38, PT ;  /* 0x008000002a00780b */ /* 0x000fe20003fae200 */
[----:B------:R-:W-:Y:S01]  /*19f0*/  @!P6 FMUL R10, R10, 0.5 ;  /* 0x3f0000000a0ae820 */ /* 0x000fe20000400000 */
[----:B------:R-:W-:Y:S01]  /*1a00*/  LOP3.LUT R29, R29, 0xe00, R0, 0xf8, !PT ;  /* 0x00000e001d1d7812 */ /* 0x000fe200078ef800 */
[----:B------:R-:W-:-:S04]  /*1a10*/  @!P0 FMUL R18, R18, 0.5 ;  /* 0x3f00000012128820 */ /* 0x000fc80000400000 */
[----:B------:R-:W1:Y:S01]  /*1a20*/  MUFU.EX2 R0, R10 ;  /* 0x0000000a00007308 */ /* 0x000e620000000800 */
[----:B------:R-:W-:Y:S01]  /*1a30*/  LOP3.LUT R26, R29, R26, RZ, 0xfc, !PT ;  /* 0x0000001a1d1a7212 */ /* 0x000fe200078efcff */
[----:B------:R-:W-:Y:S01]  /*1a40*/  @!P2 FMUL R36, R36, 0.5 ;  /* 0x3f0000002424a820 */ /* 0x000fe20000400000 */
[----:B------:R-:W-:Y:S01]  /*1a50*/  SHF.L.U32 R29, R4, 0x2, RZ ;  /* 0x00000002041d7819 */ /* 0x000fe200000006ff */
[----:B------:R-:W-:Y:S01]  /*1a60*/  @P4 FMUL R42, R42, 0.25 ;  /* 0x3e8000002a2a4820 */ /* 0x000fe20000400000 */
[----:B------:R-:W-:-:S03]  /*1a70*/  @!P3 FMUL R23, R23, 0.5 ;  /* 0x3f0000001717b820 */ /* 0x000fc60000400000 */
[----:B------:R-:W2:Y:S01]  /*1a80*/  MUFU.EX2 R4, R18 ;  /* 0x0000001200047308 */ /* 0x000ea20000000800 */
[----:B------:R-:W-:Y:S01]  /*1a90*/  @!P5 FMUL R42, R42, 16777216 ;  /* 0x4b8000002a2ad820 */ /* 0x000fe20000400000 */
[----:B0-----:R-:W-:-:S06]  /*1aa0*/  FMUL R41, R44, R17 ;  /* 0x000000112c297220 */ /* 0x001fcc0000400000 */
[----:B------:R-:W0:Y:S01]  /*1ab0*/  MUFU.EX2 R6, R36 ;  /* 0x0000002400067308 */ /* 0x000e220000000800 */
[----:B-1----:R-:W-:-:S07]  /*1ac0*/  @!P6 FMUL R0, R0, R0 ;  /* 0x000000000000e220 */ /* 0x002fce0000400000 */
[----:B------:R-:W1:Y:S08]  /*1ad0*/  MUFU.RCP R28, R28 ;  /* 0x0000001c001c7308 */ /* 0x000e700000001000 */
[----:B------:R-:W3:Y:S08]  /*1ae0*/  MUFU.RCP R40, R40 ;  /* 0x0000002800287308 */ /* 0x000ef00000001000 */
[----:B------:R-:W4:Y:S08]  /*1af0*/  MUFU.EX2 R23, R23 ;  /* 0x0000001700177308 */ /* 0x000f300000000800 */
[----:B------:R-:W5:Y:S01]  /*1b00*/  MUFU.RCP R17, R42 ;  /* 0x0000002a00117308 */ /* 0x000f620000001000 */
[----:B--2---:R-:W-:Y:S01]  /*1b10*/  @!P0 FMUL R4, R4, R4 ;  /* 0x0000000404048220 */ /* 0x004fe20000400000 */
[----:B------:R-:W-:Y:S01]  /*1b20*/  @P4 FMUL R0, R0, 0.25 ;  /* 0x3e80000000004820 */ /* 0x000fe20000400000 */
[----:B------:R-:W-:Y:S01]  /*1b30*/  IADD3 R34, R8, 0x200, RZ ;  /* 0x0000020008227810 */ /* 0x000fe20007ffe0ff */
[----:B0-----:R-:W-:Y:S01]  /*1b40*/  @!P2 FMUL R6, R6, R6 ;  /* 0x000000060606a220 */ /* 0x001fe20000400000 */
[----:B------:R-:W-:Y:S01]  /*1b50*/  IADD3 R30, R8, 0x400, RZ ;  /* 0x00000400081e7810 */ /* 0x000fe20007ffe0ff */
[----:B------:R-:W-:Y:S01]  /*1b60*/  @P4 FMUL R4, R4, 0.25 ;  /* 0x3e80000004044820 */ /* 0x000fe20000400000 */
[----:B------:R-:W-:Y:S01]  /*1b70*/  IADD3 R38, R8, 0x600, RZ ;  /* 0x0000060008267810 */ /* 0x000fe20007ffe0ff */
[----:B------:R-:W-:Y:S01]  /*1b80*/  @!P5 FMUL R0, R0, 16777216 ;  /* 0x4b8000000000d820 */ /* 0x000fe20000400000 */
[----:B------:R-:W-:Y:S01]  /*1b90*/  LEA.HI R22, R8, R29, RZ, 0x1e ;  /* 0x0000001d08167211 */ /* 0x000fe200078ff0ff */
[----:B-1----:R-:W-:Y:S01]  /*1ba0*/  FMUL R5, R28, R5 ;  /* 0x000000051c057220 */ /* 0x002fe20000400000 */
[----:B------:R-:W-:Y:S01]  /*1bb0*/  BAR.SYNC.DEFER_BLOCKING 0x0 ;  /* 0x0000000000007b1d */ /* 0x000fe20000010000 */
[-C--:B------:R-:W-:Y:S01]  /*1bc0*/  LEA.HI R18, R34, R29.reuse, RZ, 0x1e ;  /* 0x0000001d22127211 */ /* 0x080fe200078ff0ff */
[----:B------:R-:W-:Y:S01]  /*1bd0*/  FMUL R33, R44, R32 ;  /* 0x000000202c217220 */ /* 0x000fe20000400000 */
[----:B------:R-:W-:Y:S01]  /*1be0*/  LEA.HI R10, R30, R29, RZ, 0x1e ;  /* 0x0000001d1e0a7211 */ /* 0x000fe200078ff0ff */
[C---:B---3--:R-:W-:Y:S01]  /*1bf0*/  FMUL R9, R40.reuse, R9 ;  /* 0x0000000928097220 */ /* 0x048fe20000400000 */
[----:B------:R-:W-:Y:S01]  /*1c00*/  FMUL R37, R40, R7 ;  /* 0x0000000728257220 */ /* 0x000fe20000400000 */
[----:B------:R-:W-:Y:S01]  /*1c10*/  LEA.HI R8, R38, R29, RZ, 0x1e ;  /* 0x0000001d26087211 */ /* 0x000fe200078ff0ff */
[----:B----4-:R-:W-:Y:S01]  /*1c20*/  @!P3 FMUL R23, R23, R23 ;  /* 0x000000171717b220 */ /* 0x010fe20000400000 */
[----:B------:R-:W-:Y:S01]  /*1c30*/  @P4 FMUL R6, R6, 0.25 ;  /* 0x3e80000006064820 */ /* 0x000fe20000400000 */
[----:B------:R-:W-:Y:S01]  /*1c40*/  @!P5 FMUL R4, R4, 16777216 ;  /* 0x4b8000000404d820 */ /* 0x000fe20000400000 */
[----:B-----5:R-:W-:Y:S01]  /*1c50*/  FMUL R7, R17, R0 ;  /* 0x0000000011077220 */ /* 0x020fe20000400000 */
[----:B------:R-:W-:Y:S01]  /*1c60*/  FMUL R11, R28, R11 ;  /* 0x0000000b1c0b7220 */ /* 0x000fe20000400000 */
[----:B------:R-:W-:Y:S01]  /*1c70*/  FMUL R31, R44, R31 ;  /* 0x0000001f2c1f7220 */ /* 0x000fe20000400000 */
[C---:B------:R-:W-:Y:S01]  /*1c80*/  FMUL R27, R40.reuse, R27 ;  /* 0x0000001b281b7220 */ /* 0x040fe20000400000 */
[----:B------:R-:W-:Y:S01]  /*1c90*/  FMUL R43, R40, R19 ;  /* 0x00000013282b7220 */ /* 0x000fe20000400000 */
[----:B------:R-:W-:Y:S01]  /*1ca0*/  @P4 FMUL R23, R23, 0.25 ;  /* 0x3e80000017174820 */ /* 0x000fe20000400000 */
[----:B------:R-:W-:Y:S01]  /*1cb0*/  @!P5 FMUL R6, R6, 16777216 ;  /* 0x4b8000000606d820 */ /* 0x000fe20000400000 */
[----:B------:R-:W-:Y:S01]  /*1cc0*/  FMUL R19, R17, R4 ;  /* 0x0000000411137220 */ /* 0x000fe20000400000 */
[----:B------:R-:W-:Y:S01]  /*1cd0*/  FMUL R29, R28, R16 ;  /* 0x000000101c1d7220 */ /* 0x000fe20000400000 */
[----:B------:R-:W-:Y:S01]  /*1ce0*/  FMUL R35, R44, R20 ;  /* 0x000000142c237220 */ /* 0x000fe20000400000 */
[----:B------:R0:W-:Y:S04]  /*1cf0*/  STS [R22], R5 ;  /* 0x0000000516007388 */ /* 0x0001e80000000800 */
[----:B------:R-:W-:Y:S04]  /*1d00*/  STS [R18+0x800], R33 ;  /* 0x0008002112007388 */ /* 0x000fe80000000800 */
[----:B------:R-:W-:Y:S01]  /*1d10*/  STS [R10+0x1000], R9 ;  /* 0x001000090a007388 */ /* 0x000fe20000000800 */
[----:B------:R-:W-:-:S03]  /*1d20*/  @!P5 FMUL R23, R23, 16777216 ;  /* 0x4b8000001717d820 */ /* 0x000fc60000400000 */
[----:B------:R1:W-:Y:S01]  /*1d30*/  STS [R8+0x1800], R7 ;  /* 0x0018000708007388 */ /* 0x0003e20000000800 */
[----:B------:R-:W-:-:S03]  /*1d40*/  FMUL R39, R17, R6 ;  /* 0x0000000611277220 */ /* 0x000fc60000400000 */
[----:B------:R2:W-:Y:S01]  /*1d50*/  STS [R22+0x40], R11 ;  /* 0x0000400b16007388 */ /* 0x0005e20000000800 */
[----:B------:R-:W-:-:S03]  /*1d60*/  FMUL R21, R28, R21 ;  /* 0x000000151c157220 */ /* 0x000fc60000400000 */
[----:B------:R-:W-:Y:S04]  /*1d70*/  STS [R18+0x840], R31 ;  /* 0x0008401f12007388 */ /* 0x000fe80000000800 */
[----:B------:R-:W-:Y:S01]  /*1d80*/  STS [R10+0x1040], R27 ;  /* 0x0010401b0a007388 */ /* 0x000fe20000000800 */
[----:B------:R-:W-:-:S03]  /*1d90*/  FMUL R45, R17, R23 ;  /* 0x00000017112d7220 */ /* 0x000fc60000400000 */
[----:B------:R-:W-:Y:S04]  /*1da0*/  STS [R8+0x1840], R19 ;  /* 0x0018401308007388 */ /* 0x000fe80000000800 */
[----:B------:R-:W-:Y:S04]  /*1db0*/  STS [R22+0x80], R29 ;  /* 0x0000801d16007388 */ /* 0x000fe80000000800 */
[----:B------:R-:W-:Y:S04]  /*1dc0*/  STS [R18+0x880], R35 ;  /* 0x0008802312007388 */ /* 0x000fe80000000800 */
[----:B------:R-:W-:Y:S04]  /*1dd0*/  STS [R10+0x1080], R37 ;  /* 0x001080250a007388 */ /* 0x000fe80000000800 */
[----:B------:R-:W-:Y:S04]  /*1de0*/  STS [R8+0x1880], R39 ;  /* 0x0018802708007388 */ /* 0x000fe80000000800 */
[----:B------:R-:W-:Y:S04]  /*1df0*/  STS [R22+0xc0], R21 ;  /* 0x0000c01516007388 */ /* 0x000fe80000000800 */
[----:B------:R-:W-:Y:S04]  /*1e00*/  STS [R18+0x8c0], R41 ;  /* 0x0008c02912007388 */ /* 0x000fe80000000800 */
[----:B------:R-:W-:Y:S04]  /*1e10*/  STS [R10+0x10c0], R43 ;  /* 0x0010c02b0a007388 */ /* 0x000fe80000000800 */
[----:B------:R-:W-:Y:S01]  /*1e20*/  STS [R8+0x18c0], R45 ;  /* 0x0018c02d08007388 */ /* 0x000fe20000000800 */
[----:B------:R-:W-:-:S02]  /*1e30*/  LOP3.LUT R4, R26, 0x80, RZ, 0xfc, !PT ;  /* 0x000000801a047812 */ /* 0x000fc400078efcff */
[----:B0-----:R-:W-:Y:S02]  /*1e40*/  LOP3.LUT R5, R26, 0x100, RZ, 0xfc, !PT ;  /* 0x000001001a057812 */ /* 0x001fe400078efcff */
[----:B------:R-:W-:Y:S02]  /*1e50*/  SHF.R.U32.HI R0, RZ, 0x2, R26 ;  /* 0x00000002ff007819 */ /* 0x000fe4000001161a */
[----:B------:R-:W-:Y:S02]  /*1e60*/  SHF.R.U32.HI R4, RZ, 0x2, R4 ;  /* 0x00000002ff047819 */ /* 0x000fe40000011604 */
[----:B------:R-:W-:Y:S02]  /*1e70*/  SHF.R.U32.HI R6, RZ, 0x2, R5 ;  /* 0x00000002ff067819 */ /* 0x000fe40000011605 */
[----:B------:R-:W-:Y:S02]  /*1e80*/  LOP3.LUT R5, R0, 0x390, RZ, 0xc0, !PT ;  /* 0x0000039000057812 */ /* 0x000fe400078ec0ff */
[----:B-1----:R-:W-:-:S02]  /*1e90*/  LOP3.LUT R7, R4, 0x3b0, RZ, 0xc0, !PT ;  /* 0x000003b004077812 */ /* 0x002fc400078ec0ff */
[----:B------:R-:W-:Y:S02]  /*1ea0*/  LOP3.LUT R9, R6, 0x3d0, RZ, 0xc0, !PT ;  /* 0x000003d006097812 */ /* 0x000fe400078ec0ff */
[C---:B------:R-:W-:Y:S01]  /*1eb0*/  LEA R5, R26.reuse, R5, 0x2 ;  /* 0x000000051a057211 */ /* 0x040fe200078e10ff */
[C---:B------:R-:W-:Y:S01]  /*1ec0*/  IMAD R16, R26.reuse, 0x4, R7 ;  /* 0x000000041a107824 */ /* 0x040fe200078e0207 */
[----:B------:R-:W-:Y:S01]  /*1ed0*/  BAR.SYNC.DEFER_BLOCKING 0x0 ;  /* 0x0000000000007b1d */ /* 0x000fe20000010000 */
[----:B------:R-:W-:-:S05]  /*1ee0*/  LEA R9, R26, R9, 0x2 ;  /* 0x000000091a097211 */ /* 0x000fca00078e10ff */
[----:B------:R-:W0:Y:S04]  /*1ef0*/  LDS.128 R4, [R5] ;  /* 0x0000000005047984 */ /* 0x000e280000000c00 */
[----:B------:R-:W1:Y:S04]  /*1f00*/  LDS.128 R16, [R16+0x200] ;  /* 0x0002000010107984 */ /* 0x000e680000000c00 */
[----:B------:R-:W3:Y:S01]  /*1f10*/  LDS.128 R20, [R9+0x400] ;  /* 0x0004000009147984 */ /* 0x000ee20000000c00 */
[----:B------:R-:W-:Y:S01]  /*1f20*/  LOP3.LUT R0, R26, 0x180, RZ, 0xfc, !PT ;  /* 0x000001801a007812 */ /* 0x000fe200078efcff */
[----:B------:R-:W-:-:S03]  /*1f30*/  ULDC.64 UR4, c[0x0][0x118] ;  /* 0x0000460000047ab9 */ /* 0x000fc60000000a00 */
[----:B------:R-:W-:-:S04]  /*1f40*/  SHF.R.U32.HI R0, RZ, 0x2, R0 ;  /* 0x00000002ff007819 */ /* 0x000fc80000011600 */
[----:B--2---:R-:W-:-:S04]  /*1f50*/  LOP3.LUT R11, R0, 0x3f0, RZ, 0xc0, !PT ;  /* 0x000003f0000b7812 */ /* 0x004fc800078ec0ff */
[----:B------:R-:W-:Y:S01]  /*1f60*/  LEA R11, R26, R11, 0x2 ;  /* 0x0000000b1a0b7211 */ /* 0x000fe200078e10ff */
[----:B0-----:R0:W-:Y:S04]  /*1f70*/  @P1 STG.E.128 [R12.64], R4 ;  /* 0x000000040c001986 */ /* 0x0011e8000c101d04 */
[----:B-1----:R0:W-:Y:S04]  /*1f80*/  @P1 STG.E.128 [R14.64], R16 ;  /* 0x000000100e001986 */ /* 0x0021e8000c101d04 */
[----:B---3--:R0:W-:Y:S01]  /*1f90*/  @P1 STG.E.128 [R24.64], R20 ;  /* 0x0000001418001986 */ /* 0x0081e2000c101d04 */
[----:B------:R-:W-:Y:S05]  /*1fa0*/  @!P1 EXIT ;  /* 0x000000000000994d */ /* 0x000fea0003800000 */
[----:B------:R-:W1:Y:S04]  /*1fb0*/  LDS.128 R8, [R11+0x600] ;  /* 0x000600000b087984 */ /* 0x000e680000000c00 */
[----:B-1----:R-:W-:Y:S01]  /*1fc0*/  STG.E.128 [R2.64], R8 ;  /* 0x0000000802007986 */ /* 0x002fe2000c101d04 */
[----:B------:R-:W-:Y:S05]  /*1fd0*/  EXIT ;  /* 0x000000000000794d */ /* 0x000fea0003800000 */
.L_x_0:
[----:B------:R-:W-:-:S00]  /*1fe0*/  BRA `(.L_x_0) ;  /* 0xfffffff000007947 */ /* 0x000fc0000383ffff */
[----:B------:R-:W-:-:S00]  /*1ff0*/  NOP ;  /* 0x0000000000007918 */ /* 0x000fc00000000000 */
        /* <DEDUP_REMOVED lines=8> */
.L_x_1:


//--------------------- .nv.shared.triton_poi_fused__softmax_add_4 --------------------------
	.section	.nv.shared.triton_poi_fused__softmax_add_4,"aw",@nobits
	.sectionflags	@""
	.align	16
